//
// Generated by NVIDIA NVVM Compiler
//
// Compiler Build ID: CL-36424714
// Cuda compilation tools, release 13.0, V13.0.88
// Based on NVVM 20.0.0
//

.version 9.0
.target sm_100
.address_size 64

	// .globl	_Z10dilog_cudaPffll

.visible .entry _Z10dilog_cudaPffll(
	.param .u64 .ptr .align 1 _Z10dilog_cudaPffll_param_0,
	.param .f32 _Z10dilog_cudaPffll_param_1,
	.param .u64 _Z10dilog_cudaPffll_param_2,
	.param .u64 _Z10dilog_cudaPffll_param_3
)
{
	.reg .pred 	%p<23>;
	.reg .b32 	%r<29>;
	.reg .b32 	%f<157>;
	.reg .b64 	%rd<23>;

	ld.param.u64 	%rd11, [_Z10dilog_cudaPffll_param_0];
	ld.param.f32 	%f15, [_Z10dilog_cudaPffll_param_1];
	ld.param.u64 	%rd12, [_Z10dilog_cudaPffll_param_2];
	ld.param.u64 	%rd13, [_Z10dilog_cudaPffll_param_3];
	mov.u32 	%r1, %ctaid.x;
	mov.u32 	%r2, %ntid.x;
	mov.u32 	%r3, %tid.x;
	mad.lo.s32 	%r4, %r1, %r2, %r3;
	cvt.s64.s32 	%rd1, %r4;
	min.s64 	%rd14, %rd12, %rd13;
	setp.le.s64 	%p1, %rd14, %rd1;
	@%p1 bra 	$L__BB0_11;
	or.b64  	%rd15, %rd13, %rd12;
	and.b64  	%rd16, %rd15, -4294967296;
	setp.ne.s64 	%p2, %rd16, 0;
	@%p2 bra 	$L__BB0_3;
	cvt.u32.u64 	%r5, %rd12;
	cvt.u32.u64 	%r6, %rd13;
	div.u32 	%r7, %r6, %r5;
	cvt.u64.u32 	%rd20, %r7;
	bra.uni 	$L__BB0_4;
$L__BB0_3:
	div.s64 	%rd20, %rd13, %rd12;
$L__BB0_4:
	cvt.u32.u64 	%r8, %rd1;
	cvt.rn.f32.s64 	%f17, %rd13;
	div.rn.f32 	%f1, %f15, %f17;
	cvt.rn.f32.s32 	%f18, %r8;
	add.f32 	%f19, %f18, 0fBF800000;
	cvt.rn.f32.s64 	%f20, %rd20;
	mul.f32 	%f21, %f19, %f20;
	mul.f32 	%f22, %f1, %f21;
	fma.rn.f32 	%f152, %f1, 0f3F000000, %f22;
	setp.lt.s64 	%p3, %rd20, 1;
	mov.f32 	%f156, 0f00000000;
	@%p3 bra 	$L__BB0_10;
	and.b64  	%rd22, %rd20, 3;
	setp.lt.u64 	%p4, %rd20, 4;
	mov.f32 	%f156, 0f00000000;
	@%p4 bra 	$L__BB0_8;
	and.b64  	%rd21, %rd20, 9223372036854775804;
	mov.f32 	%f156, 0f00000000;
$L__BB0_7:
	mov.f32 	%f26, 0f3F800000;
	sub.f32 	%f27, %f26, %f152;
	setp.lt.f32 	%p5, %f27, 0f00800000;
	mul.f32 	%f28, %f27, 0f4B000000;
	selp.f32 	%f29, %f28, %f27, %p5;
	selp.f32 	%f30, 0fC1B80000, 0f00000000, %p5;
	mov.b32 	%r9, %f29;
	add.s32 	%r10, %r9, -1059760811;
	and.b32  	%r11, %r10, -8388608;
	sub.s32 	%r12, %r9, %r11;
	mov.b32 	%f31, %r12;
	cvt.rn.f32.s32 	%f32, %r11;
	fma.rn.f32 	%f33, %f32, 0f34000000, %f30;
	add.f32 	%f34, %f31, 0fBF800000;
	fma.rn.f32 	%f35, %f34, 0fBE055027, 0f3E1039F6;
	fma.rn.f32 	%f36, %f35, %f34, 0fBDF8CDCC;
	fma.rn.f32 	%f37, %f36, %f34, 0f3E0F2955;
	fma.rn.f32 	%f38, %f37, %f34, 0fBE2AD8B9;
	fma.rn.f32 	%f39, %f38, %f34, 0f3E4CED0B;
	fma.rn.f32 	%f40, %f39, %f34, 0fBE7FFF22;
	fma.rn.f32 	%f41, %f40, %f34, 0f3EAAAA78;
	fma.rn.f32 	%f42, %f41, %f34, 0fBF000000;
	mul.f32 	%f43, %f34, %f42;
	fma.rn.f32 	%f44, %f43, %f34, %f34;
	fma.rn.f32 	%f45, %f33, 0f3F317218, %f44;
	setp.gt.u32 	%p6, %r9, 2139095039;
	fma.rn.f32 	%f46, %f29, 0f7F800000, 0f7F800000;
	selp.f32 	%f47, %f46, %f45, %p6;
	setp.eq.f32 	%p7, %f29, 0f00000000;
	selp.f32 	%f48, 0fFF800000, %f47, %p7;
	div.rn.f32 	%f49, %f48, %f152;
	add.f32 	%f50, %f156, %f49;
	add.f32 	%f51, %f1, %f152;
	sub.f32 	%f52, %f26, %f51;
	setp.lt.f32 	%p8, %f52, 0f00800000;
	mul.f32 	%f53, %f52, 0f4B000000;
	selp.f32 	%f54, %f53, %f52, %p8;
	selp.f32 	%f55, 0fC1B80000, 0f00000000, %p8;
	mov.b32 	%r13, %f54;
	add.s32 	%r14, %r13, -1059760811;
	and.b32  	%r15, %r14, -8388608;
	sub.s32 	%r16, %r13, %r15;
	mov.b32 	%f56, %r16;
	cvt.rn.f32.s32 	%f57, %r15;
	fma.rn.f32 	%f58, %f57, 0f34000000, %f55;
	add.f32 	%f59, %f56, 0fBF800000;
	fma.rn.f32 	%f60, %f59, 0fBE055027, 0f3E1039F6;
	fma.rn.f32 	%f61, %f60, %f59, 0fBDF8CDCC;
	fma.rn.f32 	%f62, %f61, %f59, 0f3E0F2955;
	fma.rn.f32 	%f63, %f62, %f59, 0fBE2AD8B9;
	fma.rn.f32 	%f64, %f63, %f59, 0f3E4CED0B;
	fma.rn.f32 	%f65, %f64, %f59, 0fBE7FFF22;
	fma.rn.f32 	%f66, %f65, %f59, 0f3EAAAA78;
	fma.rn.f32 	%f67, %f66, %f59, 0fBF000000;
	mul.f32 	%f68, %f59, %f67;
	fma.rn.f32 	%f69, %f68, %f59, %f59;
	fma.rn.f32 	%f70, %f58, 0f3F317218, %f69;
	setp.gt.u32 	%p9, %r13, 2139095039;
	fma.rn.f32 	%f71, %f54, 0f7F800000, 0f7F800000;
	selp.f32 	%f72, %f71, %f70, %p9;
	setp.eq.f32 	%p10, %f54, 0f00000000;
	selp.f32 	%f73, 0fFF800000, %f72, %p10;
	div.rn.f32 	%f74, %f73, %f51;
	add.f32 	%f75, %f50, %f74;
	add.f32 	%f76, %f1, %f51;
	sub.f32 	%f77, %f26, %f76;
	setp.lt.f32 	%p11, %f77, 0f00800000;
	mul.f32 	%f78, %f77, 0f4B000000;
	selp.f32 	%f79, %f78, %f77, %p11;
	selp.f32 	%f80, 0fC1B80000, 0f00000000, %p11;
	mov.b32 	%r17, %f79;
	add.s32 	%r18, %r17, -1059760811;
	and.b32  	%r19, %r18, -8388608;
	sub.s32 	%r20, %r17, %r19;
	mov.b32 	%f81, %r20;
	cvt.rn.f32.s32 	%f82, %r19;
	fma.rn.f32 	%f83, %f82, 0f34000000, %f80;
	add.f32 	%f84, %f81, 0fBF800000;
	fma.rn.f32 	%f85, %f84, 0fBE055027, 0f3E1039F6;
	fma.rn.f32 	%f86, %f85, %f84, 0fBDF8CDCC;
	fma.rn.f32 	%f87, %f86, %f84, 0f3E0F2955;
	fma.rn.f32 	%f88, %f87, %f84, 0fBE2AD8B9;
	fma.rn.f32 	%f89, %f88, %f84, 0f3E4CED0B;
	fma.rn.f32 	%f90, %f89, %f84, 0fBE7FFF22;
	fma.rn.f32 	%f91, %f90, %f84, 0f3EAAAA78;
	fma.rn.f32 	%f92, %f91, %f84, 0fBF000000;
	mul.f32 	%f93, %f84, %f92;
	fma.rn.f32 	%f94, %f93, %f84, %f84;
	fma.rn.f32 	%f95, %f83, 0f3F317218, %f94;
	setp.gt.u32 	%p12, %r17, 2139095039;
	fma.rn.f32 	%f96, %f79, 0f7F800000, 0f7F800000;
	selp.f32 	%f97, %f96, %f95, %p12;
	setp.eq.f32 	%p13, %f79, 0f00000000;
	selp.f32 	%f98, 0fFF800000, %f97, %p13;
	div.rn.f32 	%f99, %f98, %f76;
	add.f32 	%f100, %f75, %f99;
	add.f32 	%f101, %f1, %f76;
	sub.f32 	%f102, %f26, %f101;
	setp.lt.f32 	%p14, %f102, 0f00800000;
	mul.f32 	%f103, %f102, 0f4B000000;
	selp.f32 	%f104, %f103, %f102, %p14;
	selp.f32 	%f105, 0fC1B80000, 0f00000000, %p14;
	mov.b32 	%r21, %f104;
	add.s32 	%r22, %r21, -1059760811;
	and.b32  	%r23, %r22, -8388608;
	sub.s32 	%r24, %r21, %r23;
	mov.b32 	%f106, %r24;
	cvt.rn.f32.s32 	%f107, %r23;
	fma.rn.f32 	%f108, %f107, 0f34000000, %f105;
	add.f32 	%f109, %f106, 0fBF800000;
	fma.rn.f32 	%f110, %f109, 0fBE055027, 0f3E1039F6;
	fma.rn.f32 	%f111, %f110, %f109, 0fBDF8CDCC;
	fma.rn.f32 	%f112, %f111, %f109, 0f3E0F2955;
	fma.rn.f32 	%f113, %f112, %f109, 0fBE2AD8B9;
	fma.rn.f32 	%f114, %f113, %f109, 0f3E4CED0B;
	fma.rn.f32 	%f115, %f114, %f109, 0fBE7FFF22;
	fma.rn.f32 	%f116, %f115, %f109, 0f3EAAAA78;
	fma.rn.f32 	%f117, %f116, %f109, 0fBF000000;
	mul.f32 	%f118, %f109, %f117;
	fma.rn.f32 	%f119, %f118, %f109, %f109;
	fma.rn.f32 	%f120, %f108, 0f3F317218, %f119;
	setp.gt.u32 	%p15, %r21, 2139095039;
	fma.rn.f32 	%f121, %f104, 0f7F800000, 0f7F800000;
	selp.f32 	%f122, %f121, %f120, %p15;
	setp.eq.f32 	%p16, %f104, 0f00000000;
	selp.f32 	%f123, 0fFF800000, %f122, %p16;
	div.rn.f32 	%f124, %f123, %f101;
	add.f32 	%f156, %f100, %f124;
	add.f32 	%f152, %f1, %f101;
	add.s64 	%rd21, %rd21, -4;
	setp.ne.s64 	%p17, %rd21, 0;
	@%p17 bra 	$L__BB0_7;
$L__BB0_8:
	setp.eq.s64 	%p18, %rd22, 0;
	@%p18 bra 	$L__BB0_10;
$L__BB0_9:
	.pragma "nounroll";
	mov.f32 	%f125, 0f3F800000;
	sub.f32 	%f126, %f125, %f152;
	setp.lt.f32 	%p19, %f126, 0f00800000;
	mul.f32 	%f127, %f126, 0f4B000000;
	selp.f32 	%f128, %f127, %f126, %p19;
	selp.f32 	%f129, 0fC1B80000, 0f00000000, %p19;
	mov.b32 	%r25, %f128;
	add.s32 	%r26, %r25, -1059760811;
	and.b32  	%r27, %r26, -8388608;
	sub.s32 	%r28, %r25, %r27;
	mov.b32 	%f130, %r28;
	cvt.rn.f32.s32 	%f131, %r27;
	fma.rn.f32 	%f132, %f131, 0f34000000, %f129;
	add.f32 	%f133, %f130, 0fBF800000;
	fma.rn.f32 	%f134, %f133, 0fBE055027, 0f3E1039F6;
	fma.rn.f32 	%f135, %f134, %f133, 0fBDF8CDCC;
	fma.rn.f32 	%f136, %f135, %f133, 0f3E0F2955;
	fma.rn.f32 	%f137, %f136, %f133, 0fBE2AD8B9;
	fma.rn.f32 	%f138, %f137, %f133, 0f3E4CED0B;
	fma.rn.f32 	%f139, %f138, %f133, 0fBE7FFF22;
	fma.rn.f32 	%f140, %f139, %f133, 0f3EAAAA78;
	fma.rn.f32 	%f141, %f140, %f133, 0fBF000000;
	mul.f32 	%f142, %f133, %f141;
	fma.rn.f32 	%f143, %f142, %f133, %f133;
	fma.rn.f32 	%f144, %f132, 0f3F317218, %f143;
	setp.gt.u32 	%p20, %r25, 2139095039;
	fma.rn.f32 	%f145, %f128, 0f7F800000, 0f7F800000;
	selp.f32 	%f146, %f145, %f144, %p20;
	setp.eq.f32 	%p21, %f128, 0f00000000;
	selp.f32 	%f147, 0fFF800000, %f146, %p21;
	div.rn.f32 	%f148, %f147, %f152;
	add.f32 	%f156, %f156, %f148;
	add.f32 	%f152, %f1, %f152;
	add.s64 	%rd22, %rd22, -1;
	setp.ne.s64 	%p22, %rd22, 0;
	@%p22 bra 	$L__BB0_9;
$L__BB0_10:
	cvta.to.global.u64 	%rd17, %rd11;
	shl.b64 	%rd18, %rd1, 2;
	add.s64 	%rd19, %rd17, %rd18;
	st.global.f32 	[%rd19], %f156;
$L__BB0_11:
	ret;

}


// ===== COMPILED SASS (sm_100) =====

	.target	sm_100

	.elftype	@"ET_EXEC"


//--------------------- .note.nv.tkinfo           --------------------------
	.section	.note.nv.tkinfo,"",@"SHT_NOTE"
	.sectionflags	@"SHF_NOTE_NV_TKINFO"
	.tkinfo
        /*0018*/ 	.word	0x00000002
        /*0030*/ 	.string	""
        /*0030*/ 	.string	"ptxas"
        /*0030*/ 	.string	"Cuda compilation tools, release 13.0, V13.0.88"
        /*0030*/ 	.string	"Build cuda_13.0.r13.0/compiler.36424714_0"
        /*0030*/ 	.string	"-arch sm_100 -m 64 "



//--------------------- .note.nv.cuinfo           --------------------------
	.section	.note.nv.cuinfo,"",@"SHT_NOTE"
	.sectionflags	@"SHF_NOTE_NV_CUINFO"
        /*0018*/ 	.short	0x0002
        /*001a*/ 	.short	0x0064
        /*001c*/ 	.short	0x0082
	.zero		2


//--------------------- .nv.info                  --------------------------
	.section	.nv.info,"",@"SHT_CUDA_INFO"
	.align	4


	//----- nvinfo : EIATTR_REGCOUNT
	.align		4
        /*0000*/ 	.byte	0x04, 0x2f
        /*0002*/ 	.short	(.L_1 - .L_0)
	.align		4
.L_0:
        /*0004*/ 	.word	index@(_Z10dilog_cudaPffll)
        /*0008*/ 	.word	0x00000018


	//----- nvinfo : EIATTR_FRAME_SIZE
	.align		4
.L_1:
        /*000c*/ 	.byte	0x04, 0x11
        /*000e*/ 	.short	(.L_3 - .L_2)
	.align		4
.L_2:
        /*0010*/ 	.word	index@($__internal_1_$__cuda_sm3x_div_rn_noftz_f32_slowpath)
        /*0014*/ 	.word	0x00000000


	//----- nvinfo : EIATTR_FRAME_SIZE
	.align		4
.L_3:
        /*0018*/ 	.byte	0x04, 0x11
        /*001a*/ 	.short	(.L_5 - .L_4)
	.align		4
.L_4:
        /*001c*/ 	.word	index@($__internal_0_$__cuda_sm20_div_s64)
        /*0020*/ 	.word	0x00000000


	//----- nvinfo : EIATTR_FRAME_SIZE
	.align		4
.L_5:
        /*0024*/ 	.byte	0x04, 0x11
        /*0026*/ 	.short	(.L_7 - .L_6)
	.align		4
.L_6:
        /*0028*/ 	.word	index@(_Z10dilog_cudaPffll)
        /*002c*/ 	.word	0x00000000


	//----- nvinfo : EIATTR_MIN_STACK_SIZE
	.align		4
.L_7:
        /*0030*/ 	.byte	0x04, 0x12
        /*0032*/ 	.short	(.L_9 - .L_8)
	.align		4
.L_8:
        /*0034*/ 	.word	index@(_Z10dilog_cudaPffll)
        /*0038*/ 	.word	0x00000000
.L_9:


//--------------------- .nv.compat                --------------------------
	.section	.nv.compat,"",@"SHT_CUDA_COMPAT_INFO"
	.align	4
        /*0000*/ 	.byte	0x02, 0x09, 0x00, 0x00, 0x02, 0x02, 0x01, 0x00, 0x02, 0x05, 0x05, 0x00, 0x03, 0x07, 0x01, 0x01
        /*0010*/ 	.byte	0x02, 0x03, 0x00, 0x00, 0x02, 0x06, 0x01, 0x00, 0x04, 0x0b, 0x08, 0x00, 0x01, 0x00, 0x00, 0x00
        /*0020*/ 	.byte	0x00, 0x00, 0x00, 0x00


//--------------------- .nv.info._Z10dilog_cudaPffll --------------------------
	.section	.nv.info._Z10dilog_cudaPffll,"",@"SHT_CUDA_INFO"
	.sectionflags	@""
	.align	4


	//----- nvinfo : EIATTR_CUDA_API_VERSION
	.align		4
        /*0000*/ 	.byte	0x04, 0x37
        /*0002*/ 	.short	(.L_11 - .L_10)
.L_10:
        /*0004*/ 	.word	0x00000082


	//----- nvinfo : EIATTR_KPARAM_INFO
	.align		4
.L_11:
        /*0008*/ 	.byte	0x04, 0x17
        /*000a*/ 	.short	(.L_13 - .L_12)
.L_12:
        /*000c*/ 	.word	0x00000000
        /*0010*/ 	.short	0x0003
        /*0012*/ 	.short	0x0018
        /*0014*/ 	.byte	0x00, 0xf0, 0x21, 0x00


	//----- nvinfo : EIATTR_KPARAM_INFO
	.align		4
.L_13:
        /*0018*/ 	.byte	0x04, 0x17
        /*001a*/ 	.short	(.L_15 - .L_14)
.L_14:
        /*001c*/ 	.word	0x00000000
        /*0020*/ 	.short	0x0002
        /*0022*/ 	.short	0x0010
        /*0024*/ 	.byte	0x00, 0xf0, 0x21, 0x00


	//----- nvinfo : EIATTR_KPARAM_INFO
	.align		4
.L_15:
        /*0028*/ 	.byte	0x04, 0x17
        /*002a*/ 	.short	(.L_17 - .L_16)
.L_16:
        /*002c*/ 	.word	0x00000000
        /*0030*/ 	.short	0x0001
        /*0032*/ 	.short	0x0008
        /*0034*/ 	.byte	0x00, 0xf0, 0x11, 0x00


	//----- nvinfo : EIATTR_KPARAM_INFO
	.align		4
.L_17:
        /*0038*/ 	.byte	0x04, 0x17
        /*003a*/ 	.short	(.L_19 - .L_18)
.L_18:
        /*003c*/ 	.word	0x00000000
        /*0040*/ 	.short	0x0000
        /*0042*/ 	.short	0x0000
        /*0044*/ 	.byte	0x00, 0xf5, 0x21, 0x00


	//----- nvinfo : EIATTR_SPARSE_MMA_MASK
	.align		4
.L_19:
        /*0048*/ 	.byte	0x03, 0x50
        /*004a*/ 	.short	0x0000


	//----- nvinfo : EIATTR_MAXREG_COUNT
	.align		4
        /*004c*/ 	.byte	0x03, 0x1b
        /*004e*/ 	.short	0x00ff


	//----- nvinfo : EIATTR_MERCURY_ISA_VERSION
	.align		4
        /*0050*/ 	.byte	0x03, 0x5f
        /*0052*/ 	.short	0x0101


	//----- nvinfo : EIATTR_VRC_CTA_INIT_COUNT
	.align		4
        /*0054*/ 	.byte	0x02, 0x4a
	.zero		1
	.zero		1


	//----- nvinfo : EIATTR_EXIT_INSTR_OFFSETS
	.align		4
        /*0058*/ 	.byte	0x04, 0x1c
        /*005a*/ 	.short	(.L_21 - .L_20)


	//   ....[0]....
.L_20:
        /*005c*/ 	.word	0x000000e0


	//   ....[1]....
        /*0060*/ 	.word	0x00001330


	//----- nvinfo : EIATTR_CRS_STACK_SIZE
	.align		4
.L_21:
        /*0064*/ 	.byte	0x04, 0x1e
        /*0066*/ 	.short	(.L_23 - .L_22)
.L_22:
        /*0068*/ 	.word	0x00000000


	//----- nvinfo : EIATTR_CBANK_PARAM_SIZE
	.align		4
.L_23:
        /*006c*/ 	.byte	0x03, 0x19
        /*006e*/ 	.short	0x0020


	//----- nvinfo : EIATTR_PARAM_CBANK
	.align		4
        /*0070*/ 	.byte	0x04, 0x0a
        /*0072*/ 	.short	(.L_25 - .L_24)
	.align		4
.L_24:
        /*0074*/ 	.word	index@(.nv.constant0._Z10dilog_cudaPffll)
        /*0078*/ 	.short	0x0380
        /*007a*/ 	.short	0x0020


	//----- nvinfo : EIATTR_SW_WAR
	.align		4
.L_25:
        /*007c*/ 	.byte	0x04, 0x36
        /*007e*/ 	.short	(.L_27 - .L_26)
.L_26:
        /*0080*/ 	.word	0x00000008
.L_27:


//--------------------- .nv.callgraph             --------------------------
	.section	.nv.callgraph,"",@"SHT_CUDA_CALLGRAPH"
	.align	4
	.sectionentsize	8
	.align		4
        /*0000*/ 	.word	0x00000000
	.align		4
        /*0004*/ 	.word	0xffffffff
	.align		4
        /*0008*/ 	.word	0x00000000
	.align		4
        /*000c*/ 	.word	0xfffffffe
	.align		4
        /*0010*/ 	.word	0x00000000
	.align		4
        /*0014*/ 	.word	0xfffffffd
	.align		4
        /*0018*/ 	.word	0x00000000
	.align		4
        /*001c*/ 	.word	0xfffffffc


//--------------------- .text._Z10dilog_cudaPffll --------------------------
	.section	.text._Z10dilog_cudaPffll,"ax",@progbits
	.align	128
        .global         _Z10dilog_cudaPffll
        .type           _Z10dilog_cudaPffll,@function
        .size           _Z10dilog_cudaPffll,(.L_x_30 - _Z10dilog_cudaPffll)
        .other          _Z10dilog_cudaPffll,@"STO_CUDA_ENTRY STV_DEFAULT"
_Z10dilog_cudaPffll:
.text._Z10dilog_cudaPffll:
[----:B------:R-:W-:Y:S01]  /*0000*/  LDC R1, c[0x0][0x37c] ;  /* 0x0000df00ff017b82 */ /* 0x000fe20000000800 */
[----:B------:R-:W0:Y:S07]  /*0010*/  S2R R3, SR_TID.X ;  /* 0x0000000000037919 */ /* 0x000e2e0000002100 */
[----:B------:R-:W1:Y:S08]  /*0020*/  LDC.64 R6, c[0x0][0x390] ;  /* 0x0000e400ff067b82 */ /* 0x000e700000000a00 */
[----:B------:R-:W1:Y:S08]  /*0030*/  LDC.64 R8, c[0x0][0x398] ;  /* 0x0000e600ff087b82 */ /* 0x000e700000000a00 */
[----:B------:R-:W0:Y:S08]  /*0040*/  S2UR UR4, SR_CTAID.X ;  /* 0x00000000000479c3 */ /* 0x000e300000002500 */
[----:B------:R-:W0:Y:S01]  /*0050*/  LDC R2, c[0x0][0x360] ;  /* 0x0000d800ff027b82 */ /* 0x000e220000000800 */
[----:B-1----:R-:W-:-:S04]  /*0060*/  ISETP.LT.U32.AND P0, PT, R6, R8, PT ;  /* 0x000000080600720c */ /* 0x002fc80003f01070 */
[----:B------:R-:W-:-:S04]  /*0070*/  ISETP.LT.AND.EX P0, PT, R7, R9, PT, P0 ;  /* 0x000000090700720c */ /* 0x000fc80003f01300 */
[----:B------:R-:W-:Y:S01]  /*0080*/  SEL R0, R7, R9, P0 ;  /* 0x0000000907007207 */ /* 0x000fe20000000000 */
[----:B0-----:R-:W-:Y:S01]  /*0090*/  IMAD R2, R2, UR4, R3 ;  /* 0x0000000402027c24 */ /* 0x001fe2000f8e0203 */
[----:B------:R-:W-:-:S04]  /*00a0*/  SEL R3, R6, R8, P0 ;  /* 0x0000000806037207 */ /* 0x000fc80000000000 */
[----:B------:R-:W-:Y:S02]  /*00b0*/  SHF.R.S32.HI R5, RZ, 0x1f, R2 ;  /* 0x0000001fff057819 */ /* 0x000fe40000011402 */
[----:B------:R-:W-:-:S04]  /*00c0*/  ISETP.GT.U32.AND P0, PT, R3, R2, PT ;  /* 0x000000020300720c */ /* 0x000fc80003f04070 */
[----:B------:R-:W-:-:S13]  /*00d0*/  ISETP.GT.AND.EX P0, PT, R0, R5, PT, P0 ;  /* 0x000000050000720c */ /* 0x000fda0003f04300 */
[----:B------:R-:W-:Y:S05]  /*00e0*/  @!P0 EXIT ;  /* 0x000000000000894d */ /* 0x000fea0003800000 */
[----:B------:R-:W-:-:S04]  /*00f0*/  LOP3.LUT R7, R9, R7, RZ, 0xfc, !PT ;  /* 0x0000000709077212 */ /* 0x000fc800078efcff */
[----:B------:R-:W-:-:S13]  /*0100*/  ISETP.NE.U32.AND P0, PT, R7, RZ, PT ;  /* 0x000000ff0700720c */ /* 0x000fda0003f05070 */
[----:B------:R-:W-:Y:S05]  /*0110*/  @P0 BRA `(.L_x_0) ;  /* 0x0000000000540947 */ /* 0x000fea0003800000 */
[----:B------:R-:W0:Y:S01]  /*0120*/  I2F.U32.RP R0, R6 ;  /* 0x0000000600007306 */ /* 0x000e220000209000 */
[----:B------:R-:W-:Y:S02]  /*0130*/  ISETP.NE.U32.AND P2, PT, R6, RZ, PT ;  /* 0x000000ff0600720c */ /* 0x000fe40003f45070 */
[----:B------:R-:W-:-:S05]  /*0140*/  MOV R7, RZ ;  /* 0x000000ff00077202 */ /* 0x000fca0000000f00 */
[----:B0-----:R-:W0:Y:S02]  /*0150*/  MUFU.RCP R0, R0 ;  /* 0x0000000000007308 */ /* 0x001e240000001000 */
[----:B0-----:R-:W-:-:S06]  /*0160*/  IADD3 R10, PT, PT, R0, 0xffffffe, RZ ;  /* 0x0ffffffe000a7810 */ /* 0x001fcc0007ffe0ff */
[----:B------:R0:W1:Y:S02]  /*0170*/  F2I.FTZ.U32.TRUNC.NTZ R11, R10 ;  /* 0x0000000a000b7305 */ /* 0x000064000021f000 */
[----:B0-----:R-:W-:Y:S02]  /*0180*/  HFMA2 R10, -RZ, RZ, 0, 0 ;  /* 0x00000000ff0a7431 */ /* 0x001fe400000001ff */
[----:B-1----:R-:W-:-:S04]  /*0190*/  IMAD.MOV R3, RZ, RZ, -R11 ;  /* 0x000000ffff037224 */ /* 0x002fc800078e0a0b */
[----:B------:R-:W-:-:S04]  /*01a0*/  IMAD R3, R3, R6, RZ ;  /* 0x0000000603037224 */ /* 0x000fc800078e02ff */
[----:B------:R-:W-:-:S06]  /*01b0*/  IMAD.HI.U32 R11, R11, R3, R10 ;  /* 0x000000030b0b7227 */ /* 0x000fcc00078e000a */
[----:B------:R-:W-:-:S04]  /*01c0*/  IMAD.HI.U32 R11, R11, R8, RZ ;  /* 0x000000080b0b7227 */ /* 0x000fc800078e00ff */
[----:B------:R-:W-:-:S04]  /*01d0*/  IMAD.MOV R3, RZ, RZ, -R11 ;  /* 0x000000ffff037224 */ /* 0x000fc800078e0a0b */
[----:B------:R-:W-:-:S05]  /*01e0*/  IMAD R3, R6, R3, R8 ;  /* 0x0000000306037224 */ /* 0x000fca00078e0208 */
[----:B------:R-:W-:-:S13]  /*01f0*/  ISETP.GE.U32.AND P0, PT, R3, R6, PT ;  /* 0x000000060300720c */ /* 0x000fda0003f06070 */
[----:B------:R-:W-:Y:S01]  /*0200*/  @P0 IADD3 R3, PT, PT, R3, -R6, RZ ;  /* 0x8000000603030210 */ /* 0x000fe20007ffe0ff */
[----:B------:R-:W-:-:S03]  /*0210*/  @P0 VIADD R11, R11, 0x1 ;  /* 0x000000010b0b0836 */ /* 0x000fc60000000000 */
[----:B------:R-:W-:-:S13]  /*0220*/  ISETP.GE.U32.AND P1, PT, R3, R6, PT ;  /* 0x000000060300720c */ /* 0x000fda0003f26070 */
[----:B------:R-:W-:Y:S02]  /*0230*/  @P1 IADD3 R11, PT, PT, R11, 0x1, RZ ;  /* 0x000000010b0b1810 */ /* 0x000fe40007ffe0ff */
[----:B------:R-:W-:-:S05]  /*0240*/  @!P2 LOP3.LUT R11, RZ, R6, RZ, 0x33, !PT ;  /* 0x00000006ff0ba212 */ /* 0x000fca00078e33ff */
[----:B------:R-:W-:Y:S01]  /*0250*/  IMAD.MOV.U32 R6, RZ, RZ, R11 ;  /* 0x000000ffff067224 */ /* 0x000fe200078e000b */
[----:B------:R-:W-:Y:S06]  /*0260*/  BRA `(.L_x_1) ;  /* 0x0000000000107947 */ /* 0x000fec0003800000 */
.L_x_0:
[----:B------:R-:W-:-:S07]  /*0270*/  MOV R0, 0x290 ;  /* 0x0000029000007802 */ /* 0x000fce0000000f00 */
[----:B------:R-:W-:Y:S05]  /*0280*/  CALL.REL.NOINC `($__internal_0_$__cuda_sm20_div_s64) ;  /* 0x00000010002c7944 */ /* 0x000fea0003c00000 */
[----:B------:R-:W-:Y:S01]  /*0290*/  IMAD.MOV.U32 R6, RZ, RZ, R3 ;  /* 0x000000ffff067224 */ /* 0x000fe200078e0003 */
[----:B------:R-:W-:-:S07]  /*02a0*/  MOV R7, R4 ;  /* 0x0000000400077202 */ /* 0x000fce0000000f00 */
.L_x_1:
[----:B------:R-:W0:Y:S02]  /*02b0*/  LDCU.64 UR4, c[0x0][0x398] ;  /* 0x00007300ff0477ac */ /* 0x000e240008000a00 */
[----:B0-----:R-:W0:Y:S01]  /*02c0*/  I2F.S64 R3, UR4 ;  /* 0x0000000400037d12 */ /* 0x001e220008301400 */
[----:B------:R-:W1:Y:S07]  /*02d0*/  LDCU UR4, c[0x0][0x388] ;  /* 0x00007100ff0477ac */ /* 0x000e6e0008000800 */
[----:B0-----:R-:W0:Y:S01]  /*02e0*/  MUFU.RCP R0, R3 ;  /* 0x0000000300007308 */ /* 0x001e220000001000 */
[----:B-1----:R-:W-:-:S07]  /*02f0*/  IMAD.U32 R8, RZ, RZ, UR4 ;  /* 0x00000004ff087e24 */ /* 0x002fce000f8e00ff */
[----:B------:R-:W1:Y:S01]  /*0300*/  FCHK P0, R8, R3 ;  /* 0x0000000308007302 */ /* 0x000e620000000000 */
[----:B0-----:R-:W-:-:S04]  /*0310*/  FFMA R9, -R3, R0, 1 ;  /* 0x3f80000003097423 */ /* 0x001fc80000000100 */
[----:B------:R-:W-:-:S04]  /*0320*/  FFMA R0, R0, R9, R0 ;  /* 0x0000000900007223 */ /* 0x000fc80000000000 */
[----:B------:R-:W-:-:S04]  /*0330*/  FFMA R4, R0, UR4, RZ ;  /* 0x0000000400047c23 */ /* 0x000fc800080000ff */
[----:B------:R-:W-:-:S04]  /*0340*/  FFMA R9, -R3, R4, UR4 ;  /* 0x0000000403097e23 */ /* 0x000fc80008000104 */
[----:B------:R-:W-:Y:S01]  /*0350*/  FFMA R4, R0, R9, R4 ;  /* 0x0000000900047223 */ /* 0x000fe20000000004 */
[----:B-1----:R-:W-:Y:S06]  /*0360*/  @!P0 BRA `(.L_x_2) ;  /* 0x0000000000148947 */ /* 0x002fec0003800000 */
[----:B------:R-:W0:Y:S01]  /*0370*/  LDCU UR4, c[0x0][0x388] ;  /* 0x00007100ff0477ac */ /* 0x000e220008000800 */
[----:B------:R-:W-:Y:S02]  /*0380*/  MOV R11, 0x3b0 ;  /* 0x000003b0000b7802 */ /* 0x000fe40000000f00 */
[----:B0-----:R-:W-:-:S07]  /*0390*/  MOV R0, UR4 ;  /* 0x0000000400007c02 */ /* 0x001fce0008000f00 */
[----:B------:R-:W-:Y:S05]  /*03a0*/  CALL.REL.NOINC `($__internal_1_$__cuda_sm3x_div_rn_noftz_f32_slowpath) ;  /* 0x00000014003c7944 */ /* 0x000fea0003c00000 */
[----:B------:R-:W-:-:S07]  /*03b0*/  IMAD.MOV.U32 R4, RZ, RZ, R0 ;  /* 0x000000ffff047224 */ /* 0x000fce00078e0000 */
.L_x_2:
[----:B------:R-:W-:Y:S01]  /*03c0*/  ISETP.GE.U32.AND P0, PT, R6, 0x1, PT ;  /* 0x000000010600780c */ /* 0x000fe20003f06070 */
[----:B------:R-:W0:Y:S01]  /*03d0*/  I2F.S64 R3, R6 ;  /* 0x0000000600037312 */ /* 0x000e220000301400 */
[----:B------:R-:W-:Y:S01]  /*03e0*/  I2FP.F32.S32 R0, R2 ;  /* 0x0000000200007245 */ /* 0x000fe20000201400 */
[----:B------:R-:W1:Y:S01]  /*03f0*/  LDCU.64 UR4, c[0x0][0x358] ;  /* 0x00006b00ff0477ac */ /* 0x000e620008000a00 */
[----:B------:R-:W-:Y:S01]  /*0400*/  ISETP.GE.AND.EX P0, PT, R7, RZ, PT, P0 ;  /* 0x000000ff0700720c */ /* 0x000fe20003f06300 */
[----:B------:R-:W-:Y:S02]  /*0410*/  HFMA2 R10, -RZ, RZ, 0, 0 ;  /* 0x00000000ff0a7431 */ /* 0x000fe400000001ff */
[----:B------:R-:W-:-:S04]  /*0420*/  FADD R0, R0, -1 ;  /* 0xbf80000000007421 */ /* 0x000fc80000000000 */
[----:B0-----:R-:W-:-:S06]  /*0430*/  FMUL R3, R0, R3 ;  /* 0x0000000300037220 */ /* 0x001fcc0000400000 */
[----:B------:R-:W-:Y:S05]  /*0440*/  @!P0 BRA `(.L_x_3) ;  /* 0x0000000c00a88947 */ /* 0x000fea0003800000 */
[C---:B------:R-:W-:Y:S01]  /*0450*/  ISETP.GE.U32.AND P0, PT, R6.reuse, 0x4, PT ;  /* 0x000000040600780c */ /* 0x040fe20003f06070 */
[----:B------:R-:W-:Y:S01]  /*0460*/  FMUL R3, R3, R4 ;  /* 0x0000000403037220 */ /* 0x000fe20000400000 */
[----:B------:R-:W-:Y:S01]  /*0470*/  LOP3.LUT R13, R6, 0x3, RZ, 0xc0, !PT ;  /* 0x00000003060d7812 */ /* 0x000fe200078ec0ff */
[----:B------:R-:W-:Y:S01]  /*0480*/  IMAD.MOV.U32 R12, RZ, RZ, RZ ;  /* 0x000000ffff0c7224 */ /* 0x000fe200078e00ff */
[----:B------:R-:W-:Y:S01]  /*0490*/  ISETP.GE.U32.AND.EX P0, PT, R7, RZ, PT, P0 ;  /* 0x000000ff0700720c */ /* 0x000fe20003f06100 */
[----:B------:R-:W-:Y:S01]  /*04a0*/  FFMA R3, R4, 0.5, R3 ;  /* 0x3f00000004037823 */ /* 0x000fe20000000003 */
[----:B------:R-:W-:-:S11]  /*04b0*/  MOV R10, RZ ;  /* 0x000000ff000a7202 */ /* 0x000fd60000000f00 */
[----:B------:R-:W-:Y:S05]  /*04c0*/  @!P0 BRA `(.L_x_4) ;  /* 0x0000000800c08947 */ /* 0x000fea0003800000 */
[----:B------:R-:W-:Y:S01]  /*04d0*/  LOP3.LUT R14, R6, 0xfffffffc, RZ, 0xc0, !PT ;  /* 0xfffffffc060e7812 */ /* 0x000fe200078ec0ff */
[----:B------:R-:W-:Y:S01]  /*04e0*/  IMAD.MOV.U32 R10, RZ, RZ, RZ ;  /* 0x000000ffff0a7224 */ /* 0x000fe200078e00ff */
[----:B------:R-:W-:-:S07]  /*04f0*/  LOP3.LUT R6, R7, 0x7fffffff, RZ, 0xc0, !PT ;  /* 0x7fffffff07067812 */ /* 0x000fce00078ec0ff */
.L_x_13:
[----:B------:R-:W-:Y:S01]  /*0500*/  FADD R0, -R3, 1 ;  /* 0x3f80000003007421 */ /* 0x000fe20000000100 */
[----:B------:R-:W-:Y:S01]  /*0510*/  MOV R8, 0x3e055027 ;  /* 0x3e05502700087802 */ /* 0x000fe20000000f00 */
[----:B------:R-:W0:Y:S01]  /*0520*/  MUFU.RCP R18, R3 ;  /* 0x0000000300127308 */ /* 0x000e220000001000 */
[----:B------:R-:W-:Y:S01]  /*0530*/  IADD3 R14, P1, PT, R14, -0x4, RZ ;  /* 0xfffffffc0e0e7810 */ /* 0x000fe20007f3e0ff */
[----:B------:R-:W-:Y:S01]  /*0540*/  BSSY.RECONVERGENT B0, `(.L_x_5) ;  /* 0x0000027000007945 */ /* 0x000fe20003800200 */
[----:B------:R-:W-:Y:S02]  /*0550*/  FSETP.GEU.AND P0, PT, R0, 1.175494350822287508e-38, PT ;  /* 0x008000000000780b */ /* 0x000fe40003f0e000 */
[----:B------:R-:W-:-:S11]  /*0560*/  IADD3.X R6, PT, PT, R6, -0x1, RZ, P1, !PT ;  /* 0xffffffff06067810 */ /* 0x000fd60000ffe4ff */
[----:B------:R-:W-:-:S05]  /*0570*/  @!P0 FMUL R0, R0, 8388608 ;  /* 0x4b00000000008820 */ /* 0x000fca0000400000 */
[----:B------:R-:W-:-:S04]  /*0580*/  IADD3 R7, PT, PT, R0, -0x3f2aaaab, RZ ;  /* 0xc0d5555500077810 */ /* 0x000fc80007ffe0ff */
[----:B------:R-:W-:-:S05]  /*0590*/  LOP3.LUT R9, R7, 0xff800000, RZ, 0xc0, !PT ;  /* 0xff80000007097812 */ /* 0x000fca00078ec0ff */
[----:B------:R-:W-:-:S04]  /*05a0*/  IMAD.IADD R7, R0, 0x1, -R9 ;  /* 0x0000000100077824 */ /* 0x000fc800078e0a09 */
[----:B------:R-:W-:Y:S01]  /*05b0*/  FADD R11, R7, -1 ;  /* 0xbf800000070b7421 */ /* 0x000fe20000000000 */
[----:B------:R-:W-:Y:S02]  /*05c0*/  FSEL R7, RZ, -23, P0 ;  /* 0xc1b80000ff077808 */ /* 0x000fe40000000000 */
[----:B------:R-:W-:Y:S01]  /*05d0*/  ISETP.GT.U32.AND P0, PT, R0, 0x7f7fffff, PT ;  /* 0x7f7fffff0000780c */ /* 0x000fe20003f04070 */
[----:B------:R-:W-:-:S04]  /*05e0*/  FFMA R8, R11, -R8, 0.14084610342979431152 ;  /* 0x3e1039f60b087423 */ /* 0x000fc80000000808 */
[----:B------:R-:W-:-:S04]  /*05f0*/  FFMA R8, R11, R8, -0.12148627638816833496 ;  /* 0xbdf8cdcc0b087423 */ /* 0x000fc80000000008 */
[----:B------:R-:W-:-:S04]  /*0600*/  FFMA R8, R11, R8, 0.13980610668659210205 ;  /* 0x3e0f29550b087423 */ /* 0x000fc80000000008 */
[----:B------:R-:W-:-:S04]  /*0610*/  FFMA R8, R11, R8, -0.16684235632419586182 ;  /* 0xbe2ad8b90b087423 */ /* 0x000fc80000000008 */
[----:B------:R-:W-:-:S04]  /*0620*/  FFMA R8, R11, R8, 0.20012299716472625732 ;  /* 0x3e4ced0b0b087423 */ /* 0x000fc80000000008 */
[----:B------:R-:W-:-:S04]  /*0630*/  FFMA R8, R11, R8, -0.24999669194221496582 ;  /* 0xbe7fff220b087423 */ /* 0x000fc80000000008 */
[----:B------:R-:W-:-:S04]  /*0640*/  FFMA R8, R11, R8, 0.33333182334899902344 ;  /* 0x3eaaaa780b087423 */ /* 0x000fc80000000008 */
[C---:B------:R-:W-:Y:S01]  /*0650*/  FFMA R16, R11.reuse, R8, -0.5 ;  /* 0xbf0000000b107423 */ /* 0x040fe20000000008 */
[----:B------:R-:W-:Y:S01]  /*0660*/  I2FP.F32.S32 R8, R9 ;  /* 0x0000000900087245 */ /* 0x000fe20000201400 */
[----:B------:R-:W-:Y:S02]  /*0670*/  IMAD.MOV.U32 R9, RZ, RZ, 0x7f800000 ;  /* 0x7f800000ff097424 */ /* 0x000fe400078e00ff */
[C---:B------:R-:W-:Y:S02]  /*0680*/  FMUL R16, R11.reuse, R16 ;  /* 0x000000100b107220 */ /* 0x040fe40000400000 */
[----:B------:R-:W-:Y:S02]  /*0690*/  FFMA R7, R8, 1.1920928955078125e-07, R7 ;  /* 0x3400000008077823 */ /* 0x000fe40000000007 */
[----:B------:R-:W-:-:S04]  /*06a0*/  FFMA R16, R11, R16, R11 ;  /* 0x000000100b107223 */ /* 0x000fc8000000000b */
[----:B------:R-:W-:Y:S01]  /*06b0*/  FFMA R7, R7, 0.69314718246459960938, R16 ;  /* 0x3f31721807077823 */ /* 0x000fe20000000010 */
[C---:B------:R-:W-:Y:S01]  /*06c0*/  @P0 FFMA R7, R0.reuse, R9, +INF ;  /* 0x7f80000000070423 */ /* 0x040fe20000000009 */
[----:B------:R-:W-:Y:S01]  /*06d0*/  FSETP.NEU.AND P0, PT, R0, RZ, PT ;  /* 0x000000ff0000720b */ /* 0x000fe20003f0d000 */
[----:B0-----:R-:W-:-:S03]  /*06e0*/  FFMA R9, R18, -R3, 1 ;  /* 0x3f80000012097423 */ /* 0x001fc60000000803 */
[----:B------:R-:W-:Y:S01]  /*06f0*/  FSEL R0, R7, -INF , P0 ;  /* 0xff80000007007808 */ /* 0x000fe20000000000 */
[----:B------:R-:W-:Y:S01]  /*0700*/  FFMA R9, R18, R9, R18 ;  /* 0x0000000912097223 */ /* 0x000fe20000000012 */
[----:B------:R-:W-:Y:S02]  /*0710*/  ISETP.NE.U32.AND P0, PT, R14, RZ, PT ;  /* 0x000000ff0e00720c */ /* 0x000fe40003f05070 */
[----:B------:R-:W0:Y:S01]  /*0720*/  FCHK P1, R0, R3 ;  /* 0x0000000300007302 */ /* 0x000e220000020000 */
[----:B------:R-:W-:Y:S01]  /*0730*/  FFMA R8, R0, R9, RZ ;  /* 0x0000000900087223 */ /* 0x000fe200000000ff */
[----:B------:R-:W-:-:S03]  /*0740*/  ISETP.NE.AND.EX P0, PT, R6, RZ, PT, P0 ;  /* 0x000000ff0600720c */ /* 0x000fc60003f05300 */
[----:B------:R-:W-:-:S04]  /*0750*/  FFMA R7, R8, -R3, R0 ;  /* 0x8000000308077223 */ /* 0x000fc80000000000 */
[----:B------:R-:W-:Y:S01]  /*0760*/  FFMA R7, R9, R7, R8 ;  /* 0x0000000709077223 */ /* 0x000fe20000000008 */
[----:B0-----:R-:W-:Y:S06]  /*0770*/  @!P1 BRA `(.L_x_6) ;  /* 0x00000000000c9947 */ /* 0x001fec0003800000 */
[----:B------:R-:W-:-:S07]  /*0780*/  MOV R11, 0x7a0 ;  /* 0x000007a0000b7802 */ /* 0x000fce0000000f00 */
[----:B-1----:R-:W-:Y:S05]  /*0790*/  CALL.REL.NOINC `($__internal_1_$__cuda_sm3x_div_rn_noftz_f32_slowpath) ;  /* 0x0000001000407944 */ /* 0x002fea0003c00000 */
[----:B------:R-:W-:-:S07]  /*07a0*/  MOV R7, R0 ;  /* 0x0000000000077202 */ /* 0x000fce0000000f00 */
.L_x_6:
[----:B-1----:R-:W-:Y:S05]  /*07b0*/  BSYNC.RECONVERGENT B0 ;  /* 0x0000000000007941 */ /* 0x002fea0003800200 */
.L_x_5:
[----:B------:R-:W-:Y:S01]  /*07c0*/  FADD R3, R3, R4 ;  /* 0x0000000403037221 */ /* 0x000fe20000000000 */
[----:B------:R-:W-:Y:S01]  /*07d0*/  IMAD.MOV.U32 R16, RZ, RZ, 0x3e055027 ;  /* 0x3e055027ff107424 */ /* 0x000fe200078e00ff */
[----:B------:R-:W-:Y:S01]  /*07e0*/  BSSY.RECONVERGENT B0, `(.L_x_7) ;  /* 0x0000027000007945 */ /* 0x000fe20003800200 */
[----:B------:R-:W-:Y:S01]  /*07f0*/  FADD R10, R7, R10 ;  /* 0x0000000a070a7221 */ /* 0x000fe20000000000 */
[----:B------:R-:W-:Y:S01]  /*0800*/  FADD R0, -R3, 1 ;  /* 0x3f80000003007421 */ /* 0x000fe20000000100 */
[----:B------:R-:W0:Y:S04]  /*0810*/  MUFU.RCP R18, R3 ;  /* 0x0000000300127308 */ /* 0x000e280000001000 */
[----:B------:R-:W-:-:S13]  /*0820*/  FSETP.GEU.AND P1, PT, R0, 1.175494350822287508e-38, PT ;  /* 0x008000000000780b */ /* 0x000fda0003f2e000 */
[----:B------:R-:W-:-:S04]  /*0830*/  @!P1 FMUL R0, R0, 8388608 ;  /* 0x4b00000000009820 */ /* 0x000fc80000400000 */
[----:B------:R-:W-:-:S05]  /*0840*/  VIADD R8, R0, 0xc0d55555 ;  /* 0xc0d5555500087836 */ /* 0x000fca0000000000 */
[----:B------:R-:W-:-:S04]  /*0850*/  LOP3.LUT R9, R8, 0xff800000, RZ, 0xc0, !PT ;  /* 0xff80000008097812 */ /* 0x000fc800078ec0ff */
[-C--:B------:R-:W-:Y:S02]  /*0860*/  IADD3 R8, PT, PT, R0, -R9.reuse, RZ ;  /* 0x8000000900087210 */ /* 0x080fe40007ffe0ff */
[----:B------:R-:W-:-:S03]  /*0870*/  I2FP.F32.S32 R9, R9 ;  /* 0x0000000900097245 */ /* 0x000fc60000201400 */
[----:B------:R-:W-:-:S04]  /*0880*/  FADD R11, R8, -1 ;  /* 0xbf800000080b7421 */ /* 0x000fc80000000000 */
        /* <DEDUP_REMOVED lines=8> */
[----:B------:R-:W-:Y:S02]  /*0910*/  FSEL R8, RZ, -23, P1 ;  /* 0xc1b80000ff087808 */ /* 0x000fe40000800000 */
[----:B------:R-:W-:Y:S01]  /*0920*/  ISETP.GT.U32.AND P1, PT, R0, 0x7f7fffff, PT ;  /* 0x7f7fffff0000780c */ /* 0x000fe20003f24070 */
[----:B------:R-:W-:Y:S02]  /*0930*/  FMUL R16, R11, R16 ;  /* 0x000000100b107220 */ /* 0x000fe40000400000 */
[----:B------:R-:W-:Y:S01]  /*0940*/  FFMA R8, R9, 1.1920928955078125e-07, R8 ;  /* 0x3400000009087823 */ /* 0x000fe20000000008 */
[----:B------:R-:W-:Y:S01]  /*0950*/  MOV R9, 0x7f800000 ;  /* 0x7f80000000097802 */ /* 0x000fe20000000f00 */
[----:B------:R-:W-:-:S04]  /*0960*/  FFMA R11, R11, R16, R11 ;  /* 0x000000100b0b7223 */ /* 0x000fc8000000000b */
[----:B------:R-:W-:-:S04]  /*0970*/  FFMA R8, R8, 0.69314718246459960938, R11 ;  /* 0x3f31721808087823 */ /* 0x000fc8000000000b */
[C---:B------:R-:W-:Y:S01]  /*0980*/  @P1 FFMA R8, R0.reuse, R9, +INF ;  /* 0x7f80000000081423 */ /* 0x040fe20000000009 */
[----:B------:R-:W-:Y:S01]  /*0990*/  FSETP.NEU.AND P1, PT, R0, RZ, PT ;  /* 0x000000ff0000720b */ /* 0x000fe20003f2d000 */
[----:B0-----:R-:W-:-:S03]  /*09a0*/  FFMA R9, -R3, R18, 1 ;  /* 0x3f80000003097423 */ /* 0x001fc60000000112 */
[----:B------:R-:W-:Y:S01]  /*09b0*/  FSEL R0, R8, -INF , P1 ;  /* 0xff80000008007808 */ /* 0x000fe20000800000 */
[----:B------:R-:W-:-:S04]  /*09c0*/  FFMA R9, R18, R9, R18 ;  /* 0x0000000912097223 */ /* 0x000fc80000000012 */
[----:B------:R-:W-:-:S03]  /*09d0*/  FFMA R8, R0, R9, RZ ;  /* 0x0000000900087223 */ /* 0x000fc600000000ff */
[----:B------:R-:W0:Y:S01]  /*09e0*/  FCHK P1, R0, R3 ;  /* 0x0000000300007302 */ /* 0x000e220000020000 */
[----:B------:R-:W-:-:S04]  /*09f0*/  FFMA R11, -R3, R8, R0 ;  /* 0x00000008030b7223 */ /* 0x000fc80000000100 */
[----:B------:R-:W-:Y:S01]  /*0a00*/  FFMA R7, R9, R11, R8 ;  /* 0x0000000b09077223 */ /* 0x000fe20000000008 */
[----:B0-----:R-:W-:Y:S06]  /*0a10*/  @!P1 BRA `(.L_x_8) ;  /* 0x00000000000c9947 */ /* 0x001fec0003800000 */
[----:B------:R-:W-:-:S07]  /*0a20*/  MOV R11, 0xa40 ;  /* 0x00000a40000b7802 */ /* 0x000fce0000000f00 */
[----:B------:R-:W-:Y:S05]  /*0a30*/  CALL.REL.NOINC `($__internal_1_$__cuda_sm3x_div_rn_noftz_f32_slowpath) ;  /* 0x0000000c00987944 */ /* 0x000fea0003c00000 */
[----:B------:R-:W-:-:S07]  /*0a40*/  IMAD.MOV.U32 R7, RZ, RZ, R0 ;  /* 0x000000ffff077224 */ /* 0x000fce00078e0000 */
.L_x_8:
[----:B------:R-:W-:Y:S05]  /*0a50*/  BSYNC.RECONVERGENT B0 ;  /* 0x0000000000007941 */ /* 0x000fea0003800200 */
.L_x_7:
[----:B------:R-:W-:Y:S01]  /*0a60*/  FADD R3, R3, R4 ;  /* 0x0000000403037221 */ /* 0x000fe20000000000 */
[----:B------:R-:W-:Y:S01]  /*0a70*/  HFMA2 R16, -RZ, RZ, 1.5048828125, 33.21875 ;  /* 0x3e055027ff107431 */ /* 0x000fe200000001ff */
[----:B------:R-:W-:Y:S01]  /*0a80*/  BSSY.RECONVERGENT B0, `(.L_x_9) ;  /* 0x0000027000007945 */ /* 0x000fe20003800200 */
[----:B------:R-:W-:Y:S01]  /*0a90*/  FADD R10, R10, R7 ;  /* 0x000000070a0a7221 */ /* 0x000fe20000000000 */
[----:B------:R-:W-:Y:S01]  /*0aa0*/  FADD R0, -R3, 1 ;  /* 0x3f80000003007421 */ /* 0x000fe20000000100 */
[----:B------:R-:W0:Y:S04]  /*0ab0*/  MUFU.RCP R18, R3 ;  /* 0x0000000300127308 */ /* 0x000e280000001000 */
[----:B------:R-:W-:-:S13]  /*0ac0*/  FSETP.GEU.AND P1, PT, R0, 1.175494350822287508e-38, PT ;  /* 0x008000000000780b */ /* 0x000fda0003f2e000 */
[----:B------:R-:W-:-:S05]  /*0ad0*/  @!P1 FMUL R0, R0, 8388608 ;  /* 0x4b00000000009820 */ /* 0x000fca0000400000 */
[----:B------:R-:W-:-:S04]  /*0ae0*/  IADD3 R8, PT, PT, R0, -0x3f2aaaab, RZ ;  /* 0xc0d5555500087810 */ /* 0x000fc80007ffe0ff */
[----:B------:R-:W-:-:S05]  /*0af0*/  LOP3.LUT R9, R8, 0xff800000, RZ, 0xc0, !PT ;  /* 0xff80000008097812 */ /* 0x000fca00078ec0ff */
[----:B------:R-:W-:Y:S01]  /*0b00*/  IMAD.IADD R8, R0, 0x1, -R9 ;  /* 0x0000000100087824 */ /* 0x000fe200078e0a09 */
        /* <DEDUP_REMOVED lines=14> */
[----:B------:R-:W-:Y:S02]  /*0bf0*/  IMAD.MOV.U32 R9, RZ, RZ, 0x7f800000 ;  /* 0x7f800000ff097424 */ /* 0x000fe400078e00ff */
[----:B------:R-:W-:-:S04]  /*0c00*/  FFMA R11, R11, R16, R11 ;  /* 0x000000100b0b7223 */ /* 0x000fc8000000000b */
[----:B------:R-:W-:-:S03]  /*0c10*/  FFMA R8, R8, 0.69314718246459960938, R11 ;  /* 0x3f31721808087823 */ /* 0x000fc6000000000b */
        /* <DEDUP_REMOVED lines=12> */
[----:B------:R-:W-:-:S07]  /*0ce0*/  MOV R7, R0 ;  /* 0x0000000000077202 */ /* 0x000fce0000000f00 */
.L_x_10:
[----:B------:R-:W-:Y:S05]  /*0cf0*/  BSYNC.RECONVERGENT B0 ;  /* 0x0000000000007941 */ /* 0x000fea0003800200 */
.L_x_9:
        /* <DEDUP_REMOVED lines=41> */
.L_x_12:
[----:B------:R-:W-:Y:S05]  /*0f90*/  BSYNC.RECONVERGENT B0 ;  /* 0x0000000000007941 */ /* 0x000fea0003800200 */
.L_x_11:
[----:B------:R-:W-:Y:S01]  /*0fa0*/  FADD R10, R10, R9 ;  /* 0x000000090a0a7221 */ /* 0x000fe20000000000 */
[----:B------:R-:W-:Y:S01]  /*0fb0*/  FADD R3, R3, R4 ;  /* 0x0000000403037221 */ /* 0x000fe20000000000 */
[----:B------:R-:W-:Y:S06]  /*0fc0*/  @P0 BRA `(.L_x_13) ;  /* 0xfffffff4004c0947 */ /* 0x000fec000383ffff */
.L_x_4:
[----:B------:R-:W-:-:S04]  /*0fd0*/  ISETP.NE.U32.AND P0, PT, R13, RZ, PT ;  /* 0x000000ff0d00720c */ /* 0x000fc80003f05070 */
[----:B------:R-:W-:-:S13]  /*0fe0*/  ISETP.NE.AND.EX P0, PT, R12, RZ, PT, P0 ;  /* 0x000000ff0c00720c */ /* 0x000fda0003f05300 */
[----:B------:R-:W-:Y:S05]  /*0ff0*/  @!P0 BRA `(.L_x_3) ;  /* 0x0000000000bc8947 */ /* 0x000fea0003800000 */
.L_x_16:
[----:B------:R-:W-:Y:S01]  /*1000*/  FADD R0, -R3, 1 ;  /* 0x3f80000003007421 */ /* 0x000fe20000000100 */
[----:B------:R-:W-:Y:S01]  /*1010*/  HFMA2 R9, -RZ, RZ, 1.5048828125, 33.21875 ;  /* 0x3e055027ff097431 */ /* 0x000fe200000001ff */
        /* <DEDUP_REMOVED lines=8> */
[----:B------:R-:W-:Y:S01]  /*10a0*/  IMAD.IADD R6, R0, 0x1, -R7 ;  /* 0x0000000100067824 */ /* 0x000fe200078e0a07 */
[----:B------:R-:W-:-:S03]  /*10b0*/  I2FP.F32.S32 R7, R7 ;  /* 0x0000000700077245 */ /* 0x000fc60000201400 */
[----:B------:R-:W-:Y:S01]  /*10c0*/  FADD R8, R6, -1 ;  /* 0xbf80000006087421 */ /* 0x000fe20000000000 */
[----:B------:R-:W-:Y:S02]  /*10d0*/  FSEL R6, RZ, -23, P0 ;  /* 0xc1b80000ff067808 */ /* 0x000fe40000000000 */
[----:B------:R-:W-:Y:S01]  /*10e0*/  ISETP.GT.U32.AND P0, PT, R0, 0x7f7fffff, PT ;  /* 0x7f7fffff0000780c */ /* 0x000fe20003f04070 */
[C---:B------:R-:W-:Y:S02]  /*10f0*/  FFMA R9, R8.reuse, -R9, 0.14084610342979431152 ;  /* 0x3e1039f608097423 */ /* 0x040fe40000000809 */
[----:B------:R-:W-:Y:S01]  /*1100*/  FFMA R6, R7, 1.1920928955078125e-07, R6 ;  /* 0x3400000007067823 */ /* 0x000fe20000000006 */
[----:B------:R-:W-:Y:S02]  /*1110*/  IMAD.MOV.U32 R7, RZ, RZ, 0x7f800000 ;  /* 0x7f800000ff077424 */ /* 0x000fe400078e00ff */
[----:B------:R-:W-:-:S04]  /*1120*/  FFMA R9, R8, R9, -0.12148627638816833496 ;  /* 0xbdf8cdcc08097423 */ /* 0x000fc80000000009 */
[----:B------:R-:W-:-:S04]  /*1130*/  FFMA R9, R8, R9, 0.13980610668659210205 ;  /* 0x3e0f295508097423 */ /* 0x000fc80000000009 */
[----:B------:R-:W-:-:S04]  /*1140*/  FFMA R9, R8, R9, -0.16684235632419586182 ;  /* 0xbe2ad8b908097423 */ /* 0x000fc80000000009 */
[----:B------:R-:W-:-:S04]  /*1150*/  FFMA R9, R8, R9, 0.20012299716472625732 ;  /* 0x3e4ced0b08097423 */ /* 0x000fc80000000009 */
[----:B------:R-:W-:-:S04]  /*1160*/  FFMA R9, R8, R9, -0.24999669194221496582 ;  /* 0xbe7fff2208097423 */ /* 0x000fc80000000009 */
[----:B------:R-:W-:-:S04]  /*1170*/  FFMA R9, R8, R9, 0.33333182334899902344 ;  /* 0x3eaaaa7808097423 */ /* 0x000fc80000000009 */
[----:B------:R-:W-:-:S04]  /*1180*/  FFMA R9, R8, R9, -0.5 ;  /* 0xbf00000008097423 */ /* 0x000fc80000000009 */
[----:B------:R-:W-:-:S04]  /*1190*/  FMUL R9, R8, R9 ;  /* 0x0000000908097220 */ /* 0x000fc80000400000 */
        /* <DEDUP_REMOVED lines=17> */
.L_x_15:
[----:B-1----:R-:W-:Y:S05]  /*12b0*/  BSYNC.RECONVERGENT B0 ;  /* 0x0000000000007941 */ /* 0x002fea0003800200 */
.L_x_14:
[----:B------:R-:W-:Y:S01]  /*12c0*/  FADD R10, R7, R10 ;  /* 0x0000000a070a7221 */ /* 0x000fe20000000000 */
[----:B------:R-:W-:Y:S01]  /*12d0*/  FADD R3, R3, R4 ;  /* 0x0000000403037221 */ /* 0x000fe20000000000 */
[----:B------:R-:W-:Y:S06]  /*12e0*/  @P0 BRA `(.L_x_16) ;  /* 0xfffffffc00440947 */ /* 0x000fec000383ffff */
.L_x_3:
[----:B------:R-:W0:Y:S02]  /*12f0*/  LDCU.64 UR6, c[0x0][0x380] ;  /* 0x00007000ff0677ac */ /* 0x000e240008000a00 */
[----:B0-----:R-:W-:-:S04]  /*1300*/  LEA R4, P0, R2, UR6, 0x2 ;  /* 0x0000000602047c11 */ /* 0x001fc8000f8010ff */
[----:B------:R-:W-:-:S05]  /*1310*/  LEA.HI.X R5, R2, UR7, R5, 0x2, P0 ;  /* 0x0000000702057c11 */ /* 0x000fca00080f1405 */
[----:B-1----:R-:W-:Y:S01]  /*1320*/  STG.E desc[UR4][R4.64], R10 ;  /* 0x0000000a04007986 */ /* 0x002fe2000c101904 */
[----:B------:R-:W-:Y:S05]  /*1330*/  EXIT ;  /* 0x000000000000794d */ /* 0x000fea0003800000 */
        .weak           $__internal_0_$__cuda_sm20_div_s64
        .type           $__internal_0_$__cuda_sm20_div_s64,@function
        .size           $__internal_0_$__cuda_sm20_div_s64,($__internal_1_$__cuda_sm3x_div_rn_noftz_f32_slowpath - $__internal_0_$__cuda_sm20_div_s64)
$__internal_0_$__cuda_sm20_div_s64:
[----:B------:R-:W0:Y:S02]  /*1340*/  LDC.64 R6, c[0x0][0x390] ;  /* 0x0000e400ff067b82 */ /* 0x000e240000000a00 */
[----:B0-----:R-:W-:Y:S02]  /*1350*/  IADD3 R9, P1, PT, RZ, -R6, RZ ;  /* 0x80000006ff097210 */ /* 0x001fe40007f3e0ff */
[----:B------:R-:W-:-:S03]  /*1360*/  ISETP.GE.AND P0, PT, R7, RZ, PT ;  /* 0x000000ff0700720c */ /* 0x000fc60003f06270 */
[----:B------:R-:W-:Y:S01]  /*1370*/  IMAD.X R4, RZ, RZ, ~R7, P1 ;  /* 0x000000ffff047224 */ /* 0x000fe200008e0e07 */
[----:B------:R-:W-:-:S04]  /*1380*/  SEL R8, R9, R6, !P0 ;  /* 0x0000000609087207 */ /* 0x000fc80004000000 */
[----:B------:R-:W-:-:S04]  /*1390*/  SEL R9, R4, R7, !P0 ;  /* 0x0000000704097207 */ /* 0x000fc80004000000 */
[----:B------:R-:W0:Y:S08]  /*13a0*/  I2F.U64.RP R3, R8 ;  /* 0x0000000800037312 */ /* 0x000e300000309000 */
[----:B0-----:R-:W0:Y:S02]  /*13b0*/  MUFU.RCP R3, R3 ;  /* 0x0000000300037308 */ /* 0x001e240000001000 */
[----:B0-----:R-:W-:-:S06]  /*13c0*/  IADD3 R12, PT, PT, R3, 0x1ffffffe, RZ ;  /* 0x1ffffffe030c7810 */ /* 0x001fcc0007ffe0ff */
[----:B------:R-:W0:Y:S02]  /*13d0*/  F2I.U64.TRUNC R12, R12 ;  /* 0x0000000c000c7311 */ /* 0x000e24000020d800 */
[----:B0-----:R-:W-:-:S04]  /*13e0*/  IMAD.WIDE.U32 R10, R12, R8, RZ ;  /* 0x000000080c0a7225 */ /* 0x001fc800078e00ff */
[----:B------:R-:W-:Y:S01]  /*13f0*/  IMAD R11, R12, R9, R11 ;  /* 0x000000090c0b7224 */ /* 0x000fe200078e020b */
[----:B------:R-:W-:-:S03]  /*1400*/  IADD3 R15, P0, PT, RZ, -R10, RZ ;  /* 0x8000000aff0f7210 */ /* 0x000fc60007f1e0ff */
[----:B------:R-:W-:Y:S02]  /*1410*/  IMAD R11, R13, R8, R11 ;  /* 0x000000080d0b7224 */ /* 0x000fe400078e020b */
[----:B------:R-:W-:-:S04]  /*1420*/  IMAD.HI.U32 R10, R12, R15, RZ ;  /* 0x0000000f0c0a7227 */ /* 0x000fc800078e00ff */
[----:B------:R-:W-:Y:S01]  /*1430*/  IMAD.X R17, RZ, RZ, ~R11, P0 ;  /* 0x000000ffff117224 */ /* 0x000fe200000e0e0b */
[----:B------:R-:W-:-:S03]  /*1440*/  MOV R11, R12 ;  /* 0x0000000c000b7202 */ /* 0x000fc60000000f00 */
[-C--:B------:R-:W-:Y:S02]  /*1450*/  IMAD R19, R13, R17.reuse, RZ ;  /* 0x000000110d137224 */ /* 0x080fe400078e02ff */
[----:B------:R-:W-:-:S04]  /*1460*/  IMAD.WIDE.U32 R10, P0, R12, R17, R10 ;  /* 0x000000110c0a7225 */ /* 0x000fc8000780000a */
[----:B------:R-:W-:-:S04]  /*1470*/  IMAD.HI.U32 R3, R13, R17, RZ ;  /* 0x000000110d037227 */ /* 0x000fc800078e00ff */
[----:B------:R-:W-:-:S04]  /*1480*/  IMAD.HI.U32 R10, P1, R13, R15, R10 ;  /* 0x0000000f0d0a7227 */ /* 0x000fc8000782000a */
[----:B------:R-:W-:Y:S01]  /*1490*/  IMAD.X R3, R3, 0x1, R13, P0 ;  /* 0x0000000103037824 */ /* 0x000fe200000e060d */
[----:B------:R-:W-:Y:S02]  /*14a0*/  IADD3 R15, P2, PT, R19, R10, RZ ;  /* 0x0000000a130f7210 */ /* 0x000fe40007f5e0ff */
[----:B------:R-:W0:Y:S02]  /*14b0*/  LDC.64 R10, c[0x0][0x398] ;  /* 0x0000e600ff0a7b82 */ /* 0x000e240000000a00 */
[----:B------:R-:W-:Y:S01]  /*14c0*/  IADD3.X R3, PT, PT, RZ, RZ, R3, P2, P1 ;  /* 0x000000ffff037210 */ /* 0x000fe200017e2403 */
[----:B------:R-:W-:-:S04]  /*14d0*/  IMAD.WIDE.U32 R12, R15, R8, RZ ;  /* 0x000000080f0c7225 */ /* 0x000fc800078e00ff */
[----:B------:R-:W-:Y:S01]  /*14e0*/  IMAD R4, R15, R9, R13 ;  /* 0x000000090f047224 */ /* 0x000fe200078e020d */
[----:B------:R-:W-:-:S03]  /*14f0*/  IADD3 R17, P0, PT, RZ, -R12, RZ ;  /* 0x8000000cff117210 */ /* 0x000fc60007f1e0ff */
[----:B------:R-:W-:Y:S02]  /*1500*/  IMAD R4, R3, R8, R4 ;  /* 0x0000000803047224 */ /* 0x000fe400078e0204 */
[----:B------:R-:W-:-:S03]  /*1510*/  IMAD.HI.U32 R14, R15, R17, RZ ;  /* 0x000000110f0e7227 */ /* 0x000fc600078e00ff */
[----:B------:R-:W-:-:S05]  /*1520*/  IADD3.X R4, PT, PT, RZ, ~R4, RZ, P0, !PT ;  /* 0x80000004ff047210 */ /* 0x000fca00007fe4ff */
[----:B------:R-:W-:Y:S01]  /*1530*/  IMAD.WIDE.U32 R14, P0, R15, R4, R14 ;  /* 0x000000040f0e7225 */ /* 0x000fe2000780000e */
[----:B0-----:R-:W-:-:S03]  /*1540*/  ISETP.GE.AND P3, PT, R11, RZ, PT ;  /* 0x000000ff0b00720c */ /* 0x001fc60003f66270 */
[C---:B------:R-:W-:Y:S01]  /*1550*/  IMAD R12, R3.reuse, R4, RZ ;  /* 0x00000004030c7224 */ /* 0x040fe200078e02ff */
[----:B------:R-:W-:Y:S01]  /*1560*/  IADD3 R13, P4, PT, RZ, -R10, RZ ;  /* 0x8000000aff0d7210 */ /* 0x000fe20007f9e0ff */
[----:B------:R-:W-:-:S03]  /*1570*/  IMAD.HI.U32 R15, P1, R3, R17, R14 ;  /* 0x00000011030f7227 */ /* 0x000fc6000782000e */
[----:B------:R-:W-:Y:S01]  /*1580*/  SEL R10, R13, R10, !P3 ;  /* 0x0000000a0d0a7207 */ /* 0x000fe20005800000 */
[----:B------:R-:W-:Y:S01]  /*1590*/  IMAD.X R14, RZ, RZ, ~R11, P4 ;  /* 0x000000ffff0e7224 */ /* 0x000fe200020e0e0b */
[----:B------:R-:W-:Y:S01]  /*15a0*/  IADD3 R15, P2, PT, R12, R15, RZ ;  /* 0x0000000f0c0f7210 */ /* 0x000fe20007f5e0ff */
[----:B------:R-:W-:-:S03]  /*15b0*/  IMAD.HI.U32 R4, R3, R4, RZ ;  /* 0x0000000403047227 */ /* 0x000fc600078e00ff */
[----:B------:R-:W-:Y:S01]  /*15c0*/  SEL R14, R14, R11, !P3 ;  /* 0x0000000b0e0e7207 */ /* 0x000fe20005800000 */
[----:B------:R-:W-:Y:S01]  /*15d0*/  IMAD.HI.U32 R12, R15, R10, RZ ;  /* 0x0000000a0f0c7227 */ /* 0x000fe200078e00ff */
[----:B------:R-:W-:Y:S02]  /*15e0*/  IADD3.X R3, PT, PT, R4, R3, RZ, P0, !PT ;  /* 0x0000000304037210 */ /* 0x000fe400007fe4ff */
[----:B------:R-:W-:Y:S01]  /*15f0*/  LOP3.LUT R11, R7, R11, RZ, 0x3c, !PT ;  /* 0x0000000b070b7212 */ /* 0x000fe200078e3cff */
[----:B------:R-:W-:Y:S01]  /*1600*/  IMAD.MOV.U32 R13, RZ, RZ, RZ ;  /* 0x000000ffff0d7224 */ /* 0x000fe200078e00ff */
[----:B------:R-:W-:Y:S01]  /*1610*/  IADD3.X R3, PT, PT, RZ, RZ, R3, P2, P1 ;  /* 0x000000ffff037210 */ /* 0x000fe200017e2403 */
[----:B------:R-:W-:-:S04]  /*1620*/  IMAD.WIDE.U32 R12, R15, R14, R12 ;  /* 0x0000000e0f0c7225 */ /* 0x000fc800078e000c */
[C---:B------:R-:W-:Y:S02]  /*1630*/  IMAD R15, R3.reuse, R14, RZ ;  /* 0x0000000e030f7224 */ /* 0x040fe400078e02ff */
[----:B------:R-:W-:-:S04]  /*1640*/  IMAD.HI.U32 R12, P0, R3, R10, R12 ;  /* 0x0000000a030c7227 */ /* 0x000fc8000780000c */
[----:B------:R-:W-:Y:S01]  /*1650*/  IMAD.HI.U32 R3, R3, R14, RZ ;  /* 0x0000000e03037227 */ /* 0x000fe200078e00ff */
[----:B------:R-:W-:-:S04]  /*1660*/  IADD3 R15, P1, PT, R15, R12, RZ ;  /* 0x0000000c0f0f7210 */ /* 0x000fc80007f3e0ff */
[----:B------:R-:W-:Y:S01]  /*1670*/  IADD3.X R3, PT, PT, R3, RZ, RZ, P0, !PT ;  /* 0x000000ff03037210 */ /* 0x000fe200007fe4ff */
[----:B------:R-:W-:-:S04]  /*1680*/  IMAD.WIDE.U32 R12, R15, R8, RZ ;  /* 0x000000080f0c7225 */ /* 0x000fc800078e00ff */
[----:B------:R-:W-:Y:S01]  /*1690*/  IMAD.X R3, RZ, RZ, R3, P1 ;  /* 0x000000ffff037224 */ /* 0x000fe200008e0603 */
[----:B------:R-:W-:Y:S01]  /*16a0*/  IADD3 R19, P1, PT, -R12, R10, RZ ;  /* 0x0000000a0c137210 */ /* 0x000fe20007f3e1ff */
[C---:B------:R-:W-:Y:S01]  /*16b0*/  IMAD R4, R15.reuse, R9, R13 ;  /* 0x000000090f047224 */ /* 0x040fe200078e020d */
[----:B------:R-:W-:Y:S02]  /*16c0*/  IADD3 R10, P2, PT, R15, 0x1, RZ ;  /* 0x000000010f0a7810 */ /* 0x000fe40007f5e0ff */
[-C--:B------:R-:W-:Y:S01]  /*16d0*/  ISETP.GE.U32.AND P0, PT, R19, R8.reuse, PT ;  /* 0x000000081300720c */ /* 0x080fe20003f06070 */
[----:B------:R-:W-:-:S05]  /*16e0*/  IMAD R4, R3, R8, R4 ;  /* 0x0000000803047224 */ /* 0x000fca00078e0204 */
[----:B------:R-:W-:Y:S02]  /*16f0*/  IADD3.X R21, PT, PT, ~R4, R14, RZ, P1, !PT ;  /* 0x0000000e04157210 */ /* 0x000fe40000ffe5ff */
[----:B------:R-:W-:Y:S02]  /*1700*/  IADD3 R13, P1, PT, R19, -R8, RZ ;  /* 0x80000008130d7210 */ /* 0x000fe40007f3e0ff */
[C---:B------:R-:W-:Y:S02]  /*1710*/  ISETP.GE.U32.AND.EX P0, PT, R21.reuse, R9, PT, P0 ;  /* 0x000000091500720c */ /* 0x040fe40003f06100 */
[----:B------:R-:W-:Y:S01]  /*1720*/  IADD3.X R4, PT, PT, RZ, R3, RZ, P2, !PT ;  /* 0x00000003ff047210 */ /* 0x000fe200017fe4ff */
[----:B------:R-:W-:Y:S01]  /*1730*/  IMAD.X R17, R21, 0x1, ~R9, P1 ;  /* 0x0000000115117824 */ /* 0x000fe200008e0e09 */
[----:B------:R-:W-:Y:S02]  /*1740*/  SEL R13, R13, R19, P0 ;  /* 0x000000130d0d7207 */ /* 0x000fe40000000000 */
[----:B------:R-:W-:-:S02]  /*1750*/  SEL R10, R10, R15, P0 ;  /* 0x0000000f0a0a7207 */ /* 0x000fc40000000000 */
[----:B------:R-:W-:Y:S02]  /*1760*/  ISETP.GE.U32.AND P1, PT, R13, R8, PT ;  /* 0x000000080d00720c */ /* 0x000fe40003f26070 */
[----:B------:R-:W-:Y:S02]  /*1770*/  SEL R13, R4, R3, P0 ;  /* 0x00000003040d7207 */ /* 0x000fe40000000000 */
[----:B------:R-:W-:Y:S02]  /*1780*/  SEL R17, R17, R21, P0 ;  /* 0x0000001511117207 */ /* 0x000fe40000000000 */
[----:B------:R-:W-:Y:S02]  /*1790*/  IADD3 R3, P2, PT, R10, 0x1, RZ ;  /* 0x000000010a037810 */ /* 0x000fe40007f5e0ff */
[----:B------:R-:W-:Y:S02]  /*17a0*/  ISETP.GE.U32.AND.EX P0, PT, R17, R9, PT, P1 ;  /* 0x000000091100720c */ /* 0x000fe40003f06110 */
[----:B------:R-:W-:Y:S01]  /*17b0*/  ISETP.GE.AND P1, PT, R11, RZ, PT ;  /* 0x000000ff0b00720c */ /* 0x000fe20003f26270 */
[----:B------:R-:W-:Y:S01]  /*17c0*/  IMAD.X R4, RZ, RZ, R13, P2 ;  /* 0x000000ffff047224 */ /* 0x000fe200010e060d */
[----:B------:R-:W-:-:S04]  /*17d0*/  SEL R3, R3, R10, P0 ;  /* 0x0000000a03037207 */ /* 0x000fc80000000000 */
[----:B------:R-:W-:Y:S02]  /*17e0*/  SEL R4, R4, R13, P0 ;  /* 0x0000000d04047207 */ /* 0x000fe40000000000 */
[----:B------:R-:W-:Y:S01]  /*17f0*/  ISETP.NE.U32.AND P0, PT, R6, RZ, PT ;  /* 0x000000ff0600720c */ /* 0x000fe20003f05070 */
[----:B------:R-:W-:Y:S01]  /*1800*/  IMAD.MOV.U32 R6, RZ, RZ, R0 ;  /* 0x000000ffff067224 */ /* 0x000fe200078e0000 */
[-C--:B------:R-:W-:Y:S02]  /*1810*/  IADD3 R8, P2, PT, RZ, -R3.reuse, RZ ;  /* 0x80000003ff087210 */ /* 0x080fe40007f5e0ff */
[----:B------:R-:W-:Y:S01]  /*1820*/  ISETP.NE.AND.EX P0, PT, R7, RZ, PT, P0 ;  /* 0x000000ff0700720c */ /* 0x000fe20003f05300 */
[----:B------:R-:W-:Y:S01]  /*1830*/  HFMA2 R7, -RZ, RZ, 0, 0 ;  /* 0x00000000ff077431 */ /* 0x000fe200000001ff */
[----:B------:R-:W-:Y:S02]  /*1840*/  IADD3.X R9, PT, PT, RZ, ~R4, RZ, P2, !PT ;  /* 0x80000004ff097210 */ /* 0x000fe400017fe4ff */
[----:B------:R-:W-:-:S02]  /*1850*/  SEL R3, R8, R3, !P1 ;  /* 0x0000000308037207 */ /* 0x000fc40004800000 */
[----:B------:R-:W-:Y:S02]  /*1860*/  SEL R4, R9, R4, !P1 ;  /* 0x0000000409047207 */ /* 0x000fe40004800000 */
[----:B------:R-:W-:Y:S02]  /*1870*/  SEL R3, R3, 0xffffffff, P0 ;  /* 0xffffffff03037807 */ /* 0x000fe40000000000 */
[----:B------:R-:W-:Y:S01]  /*1880*/  SEL R4, R4, 0xffffffff, P0 ;  /* 0xffffffff04047807 */ /* 0x000fe20000000000 */
[----:B------:R-:W-:Y:S06]  /*1890*/  RET.REL.NODEC R6 `(_Z10dilog_cudaPffll) ;  /* 0xffffffe406d87950 */ /* 0x000fec0003c3ffff */
        .weak           $__internal_1_$__cuda_sm3x_div_rn_noftz_f32_slowpath
        .type           $__internal_1_$__cuda_sm3x_div_rn_noftz_f32_slowpath,@function
        .size           $__internal_1_$__cuda_sm3x_div_rn_noftz_f32_slowpath,(.L_x_30 - $__internal_1_$__cuda_sm3x_div_rn_noftz_f32_slowpath)
$__internal_1_$__cuda_sm3x_div_rn_noftz_f32_slowpath:
[----:B------:R-:W-:Y:S01]  /*18a0*/  SHF.R.U32.HI R9, RZ, 0x17, R3 ;  /* 0x00000017ff097819 */ /* 0x000fe20000011603 */
[----:B------:R-:W-:Y:S01]  /*18b0*/  BSSY.RECONVERGENT B1, `(.L_x_17) ;  /* 0x0000063000017945 */ /* 0x000fe20003800200 */
[----:B------:R-:W-:Y:S02]  /*18c0*/  SHF.R.U32.HI R16, RZ, 0x17, R0 ;  /* 0x00000017ff107819 */ /* 0x000fe40000011600 */
[----:B------:R-:W-:Y:S02]  /*18d0*/  LOP3.LUT R9, R9, 0xff, RZ, 0xc0, !PT ;  /* 0x000000ff09097812 */ /* 0x000fe400078ec0ff */
[----:B------:R-:W-:Y:S02]  /*18e0*/  LOP3.LUT R16, R16, 0xff, RZ, 0xc0, !PT ;  /* 0x000000ff10107812 */ /* 0x000fe400078ec0ff */
[----:B------:R-:W-:Y:S01]  /*18f0*/  MOV R15, R3 ;  /* 0x00000003000f7202 */ /* 0x000fe20000000f00 */
[----:B------:R-:W-:Y:S01]  /*1900*/  VIADD R18, R9, 0xffffffff ;  /* 0xffffffff09127836 */ /* 0x000fe20000000000 */
[----:B------:R-:W-:-:S04]  /*1910*/  IADD3 R17, PT, PT, R16, -0x1, RZ ;  /* 0xffffffff10117810 */ /* 0x000fc80007ffe0ff */
[----:B------:R-:W-:-:S04]  /*1920*/  ISETP.GT.U32.AND P1, PT, R18, 0xfd, PT ;  /* 0x000000fd1200780c */ /* 0x000fc80003f24070 */
[----:B------:R-:W-:-:S13]  /*1930*/  ISETP.GT.U32.OR P1, PT, R17, 0xfd, P1 ;  /* 0x000000fd1100780c */ /* 0x000fda0000f24470 */
[----:B------:R-:W-:Y:S01]  /*1940*/  @!P1 IMAD.MOV.U32 R8, RZ, RZ, RZ ;  /* 0x000000ffff089224 */ /* 0x000fe200078e00ff */
[----:B------:R-:W-:Y:S06]  /*1950*/  @!P1 BRA `(.L_x_18) ;  /* 0x00000000005c9947 */ /* 0x000fec0003800000 */
[----:B------:R-:W-:Y:S02]  /*1960*/  FSETP.GTU.FTZ.AND P1, PT, |R0|, +INF , PT ;  /* 0x7f8000000000780b */ /* 0x000fe40003f3c200 */
[----:B------:R-:W-:-:S04]  /*1970*/  FSETP.GTU.FTZ.AND P2, PT, |R3|, +INF , PT ;  /* 0x7f8000000300780b */ /* 0x000fc80003f5c200 */
[----:B------:R-:W-:-:S13]  /*1980*/  PLOP3.LUT P1, PT, P1, P2, PT, 0xf8, 0x8f ;  /* 0x00000000008f781c */ /* 0x000fda0000f25f70 */
[----:B------:R-:W-:Y:S05]  /*1990*/  @P1 BRA `(.L_x_19) ;  /* 0x00000004004c1947 */ /* 0x000fea0003800000 */
[----:B------:R-:W-:-:S13]  /*19a0*/  LOP3.LUT P1, RZ, R15, 0x7fffffff, R0, 0xc8, !PT ;  /* 0x7fffffff0fff7812 */ /* 0x000fda000782c800 */
[----:B------:R-:W-:Y:S05]  /*19b0*/  @!P1 BRA `(.L_x_20) ;  /* 0x00000004003c9947 */ /* 0x000fea0003800000 */
[C---:B------:R-:W-:Y:S02]  /*19c0*/  FSETP.NEU.FTZ.AND P3, PT, |R0|.reuse, +INF , PT ;  /* 0x7f8000000000780b */ /* 0x040fe40003f7d200 */
[----:B------:R-:W-:Y:S02]  /*19d0*/  FSETP.NEU.FTZ.AND P2, PT, |R3|, +INF , PT ;  /* 0x7f8000000300780b */ /* 0x000fe40003f5d200 */
[----:B------:R-:W-:-:S11]  /*19e0*/  FSETP.NEU.FTZ.AND P1, PT, |R0|, +INF , PT ;  /* 0x7f8000000000780b */ /* 0x000fd60003f3d200 */
[----:B------:R-:W-:Y:S05]  /*19f0*/  @!P2 BRA !P3, `(.L_x_20) ;  /* 0x00000004002ca947 */ /* 0x000fea0005800000 */
[----:B------:R-:W-:-:S04]  /*1a00*/  LOP3.LUT P3, RZ, R0, 0x7fffffff, RZ, 0xc0, !PT ;  /* 0x7fffffff00ff7812 */ /* 0x000fc8000786c0ff */
[----:B------:R-:W-:-:S13]  /*1a10*/  PLOP3.LUT P2, PT, P2, P3, PT, 0x2f, 0xf2 ;  /* 0x0000000000f2781c */ /* 0x000fda0001746577 */
[----:B------:R-:W-:Y:S05]  /*1a20*/  @P2 BRA `(.L_x_21) ;  /* 0x0000000400182947 */ /* 0x000fea0003800000 */
[----:B------:R-:W-:-:S04]  /*1a30*/  LOP3.LUT P2, RZ, R15, 0x7fffffff, RZ, 0xc0, !PT ;  /* 0x7fffffff0fff7812 */ /* 0x000fc8000784c0ff */
[----:B------:R-:W-:-:S13]  /*1a40*/  PLOP3.LUT P1, PT, P1, P2, PT, 0x2f, 0xf2 ;  /* 0x0000000000f2781c */ /* 0x000fda0000f24577 */
[----:B------:R-:W-:Y:S05]  /*1a50*/  @P1 BRA `(.L_x_22) ;  /* 0x0000000400001947 */ /* 0x000fea0003800000 */
[----:B------:R-:W-:Y:S02]  /*1a60*/  ISETP.GE.AND P1, PT, R17, RZ, PT ;  /* 0x000000ff1100720c */ /* 0x000fe40003f26270 */
[----:B------:R-:W-:-:S11]  /*1a70*/  ISETP.GE.AND P2, PT, R18, RZ, PT ;  /* 0x000000ff1200720c */ /* 0x000fd60003f46270 */
[----:B------:R-:W-:Y:S01]  /*1a80*/  @P1 MOV R8, RZ ;  /* 0x000000ff00081202 */ /* 0x000fe20000000f00 */
[----:B------:R-:W-:Y:S01]  /*1a90*/  @!P1 FFMA R0, R0, 1.84467440737095516160e+19, RZ ;  /* 0x5f80000000009823 */ /* 0x000fe200000000ff */
[----:B------:R-:W-:Y:S01]  /*1aa0*/  @!P1 MOV R8, 0xffffffc0 ;  /* 0xffffffc000089802 */ /* 0x000fe20000000f00 */
[----:B------:R-:W-:-:S04]  /*1ab0*/  @!P2 FFMA R15, R3, 1.84467440737095516160e+19, RZ ;  /* 0x5f800000030fa823 */ /* 0x000fc800000000ff */
[----:B------:R-:W-:-:S07]  /*1ac0*/  @!P2 VIADD R8, R8, 0x40 ;  /* 0x000000400808a836 */ /* 0x000fce0000000000 */
.L_x_18:
[----:B------:R-:W-:Y:S01]  /*1ad0*/  LEA R18, R9, 0xc0800000, 0x17 ;  /* 0xc080000009127811 */ /* 0x000fe200078eb8ff */
[----:B------:R-:W-:Y:S01]  /*1ae0*/  BSSY.RECONVERGENT B2, `(.L_x_23) ;  /* 0x0000036000027945 */ /* 0x000fe20003800200 */
[----:B------:R-:W-:Y:S02]  /*1af0*/  IADD3 R16, PT, PT, R16, -0x7f, RZ ;  /* 0xffffff8110107810 */ /* 0x000fe40007ffe0ff */
[----:B------:R-:W-:-:S03]  /*1b00*/  IADD3 R19, PT, PT, -R18, R15, RZ ;  /* 0x0000000f12137210 */ /* 0x000fc60007ffe1ff */
[C---:B------:R-:W-:Y:S01]  /*1b10*/  IMAD R0, R16.reuse, -0x800000, R0 ;  /* 0xff80000010007824 */ /* 0x040fe200078e0200 */
[----:B------:R0:W1:Y:S01]  /*1b20*/  MUFU.RCP R18, R19 ;  /* 0x0000001300127308 */ /* 0x0000620000001000 */
[----:B------:R-:W-:Y:S01]  /*1b30*/  FADD.FTZ R17, -R19, -RZ ;  /* 0x800000ff13117221 */ /* 0x000fe20000010100 */
[----:B0-----:R-:W-:-:S05]  /*1b40*/  IADD3 R19, PT, PT, R16, 0x7f, -R9 ;  /* 0x0000007f10137810 */ /* 0x001fca0007ffe809 */
[----:B------:R-:W-:Y:S02]  /*1b50*/  IMAD.IADD R19, R19, 0x1, R8 ;  /* 0x0000000113137824 */ /* 0x000fe400078e0208 */
[----:B-1----:R-:W-:-:S04]  /*1b60*/  FFMA R15, R18, R17, 1 ;  /* 0x3f800000120f7423 */ /* 0x002fc80000000011 */
[----:B------:R-:W-:-:S04]  /*1b70*/  FFMA R15, R18, R15, R18 ;  /* 0x0000000f120f7223 */ /* 0x000fc80000000012 */
[----:B------:R-:W-:-:S04]  /*1b80*/  FFMA R18, R0, R15, RZ ;  /* 0x0000000f00127223 */ /* 0x000fc800000000ff */
[----:B------:R-:W-:-:S04]  /*1b90*/  FFMA R20, R17, R18, R0 ;  /* 0x0000001211147223 */ /* 0x000fc80000000000 */
[----:B------:R-:W-:-:S04]  /*1ba0*/  FFMA R18, R15, R20, R18 ;  /* 0x000000140f127223 */ /* 0x000fc80000000012 */
[----:B------:R-:W-:-:S04]  /*1bb0*/  FFMA R17, R17, R18, R0 ;  /* 0x0000001211117223 */ /* 0x000fc80000000000 */
[----:B------:R-:W-:-:S05]  /*1bc0*/  FFMA R0, R15, R17, R18 ;  /* 0x000000110f007223 */ /* 0x000fca0000000012 */
[----:B------:R-:W-:-:S04]  /*1bd0*/  SHF.R.U32.HI R9, RZ, 0x17, R0 ;  /* 0x00000017ff097819 */ /* 0x000fc80000011600 */
[----:B------:R-:W-:-:S04]  /*1be0*/  LOP3.LUT R9, R9, 0xff, RZ, 0xc0, !PT ;  /* 0x000000ff09097812 */ /* 0x000fc800078ec0ff */
[----:B------:R-:W-:-:S04]  /*1bf0*/  IADD3 R9, PT, PT, R9, R19, RZ ;  /* 0x0000001309097210 */ /* 0x000fc80007ffe0ff */
[----:B------:R-:W-:-:S04]  /*1c00*/  IADD3 R8, PT, PT, R9, -0x1, RZ ;  /* 0xffffffff09087810 */ /* 0x000fc80007ffe0ff */
[----:B------:R-:W-:-:S13]  /*1c10*/  ISETP.GE.U32.AND P1, PT, R8, 0xfe, PT ;  /* 0x000000fe0800780c */ /* 0x000fda0003f26070 */
[----:B------:R-:W-:Y:S05]  /*1c20*/  @!P1 BRA `(.L_x_24) ;  /* 0x0000000000809947 */ /* 0x000fea0003800000 */
[----:B------:R-:W-:-:S13]  /*1c30*/  ISETP.GT.AND P1, PT, R9, 0xfe, PT ;  /* 0x000000fe0900780c */ /* 0x000fda0003f24270 */
[----:B------:R-:W-:Y:S05]  /*1c40*/  @P1 BRA `(.L_x_25) ;  /* 0x00000000006c1947 */ /* 0x000fea0003800000 */
[----:B------:R-:W-:-:S13]  /*1c50*/  ISETP.GE.AND P1, PT, R9, 0x1, PT ;  /* 0x000000010900780c */ /* 0x000fda0003f26270 */
[----:B------:R-:W-:Y:S05]  /*1c60*/  @P1 BRA `(.L_x_26) ;  /* 0x0000000000741947 */ /* 0x000fea0003800000 */
[----:B------:R-:W-:Y:S02]  /*1c70*/  ISETP.GE.AND P1, PT, R9, -0x18, PT ;  /* 0xffffffe80900780c */ /* 0x000fe40003f26270 */
[----:B------:R-:W-:-:S11]  /*1c80*/  LOP3.LUT R0, R0, 0x80000000, RZ, 0xc0, !PT ;  /* 0x8000000000007812 */ /* 0x000fd600078ec0ff */
[----:B------:R-:W-:Y:S05]  /*1c90*/  @!P1 BRA `(.L_x_26) ;  /* 0x0000000000689947 */ /* 0x000fea0003800000 */
[-CC-:B------:R-:W-:Y:S01]  /*1ca0*/  FFMA.RZ R8, R15, R17.reuse, R18.reuse ;  /* 0x000000110f087223 */ /* 0x180fe2000000c012 */
[C---:B------:R-:W-:Y:S02]  /*1cb0*/  ISETP.NE.AND P3, PT, R9.reuse, RZ, PT ;  /* 0x000000ff0900720c */ /* 0x040fe40003f65270 */
[----:B------:R-:W-:Y:S02]  /*1cc0*/  ISETP.NE.AND P2, PT, R9, RZ, PT ;  /* 0x000000ff0900720c */ /* 0x000fe40003f45270 */
[----:B------:R-:W-:Y:S01]  /*1cd0*/  LOP3.LUT R16, R8, 0x7fffff, RZ, 0xc0, !PT ;  /* 0x007fffff08107812 */ /* 0x000fe200078ec0ff */
[CCC-:B------:R-:W-:Y:S01]  /*1ce0*/  FFMA.RP R8, R15.reuse, R17.reuse, R18.reuse ;  /* 0x000000110f087223 */ /* 0x1c0fe20000008012 */
[----:B------:R-:W-:Y:S01]  /*1cf0*/  FFMA.RM R15, R15, R17, R18 ;  /* 0x000000110f0f7223 */ /* 0x000fe20000004012 */
[C---:B------:R-:W-:Y:S01]  /*1d00*/  VIADD R17, R9.reuse, 0x20 ;  /* 0x0000002009117836 */ /* 0x040fe20000000000 */
[----:B------:R-:W-:Y:S02]  /*1d10*/  LOP3.LUT R16, R16, 0x800000, RZ, 0xfc, !PT ;  /* 0x0080000010107812 */ /* 0x000fe400078efcff */
[----:B------:R-:W-:-:S02]  /*1d20*/  IADD3 R9, PT, PT, -R9, RZ, RZ ;  /* 0x000000ff09097210 */ /* 0x000fc40007ffe1ff */
[----:B------:R-:W-:Y:S02]  /*1d30*/  SHF.L.U32 R17, R16, R17, RZ ;  /* 0x0000001110117219 */ /* 0x000fe400000006ff */
[----:B------:R-:W-:Y:S02]  /*1d40*/  FSETP.NEU.FTZ.AND P1, PT, R8, R15, PT ;  /* 0x0000000f0800720b */ /* 0x000fe40003f3d000 */
[----:B------:R-:W-:Y:S02]  /*1d50*/  SEL R9, R9, RZ, P3 ;  /* 0x000000ff09097207 */ /* 0x000fe40001800000 */
[----:B------:R-:W-:Y:S02]  /*1d60*/  ISETP.NE.AND P2, PT, R17, RZ, P2 ;  /* 0x000000ff1100720c */ /* 0x000fe40001745270 */
[----:B------:R-:W-:Y:S02]  /*1d70*/  SHF.R.U32.HI R9, RZ, R9, R16 ;  /* 0x00000009ff097219 */ /* 0x000fe40000011610 */
[----:B------:R-:W-:-:S02]  /*1d80*/  PLOP3.LUT P1, PT, P1, P2, PT, 0xf8, 0x8f ;  /* 0x00000000008f781c */ /* 0x000fc40000f25f70 */
[----:B------:R-:W-:Y:S02]  /*1d90*/  SHF.R.U32.HI R15, RZ, 0x1, R9 ;  /* 0x00000001ff0f7819 */ /* 0x000fe40000011609 */
[----:B------:R-:W-:-:S04]  /*1da0*/  SEL R8, RZ, 0x1, !P1 ;  /* 0x00000001ff087807 */ /* 0x000fc80004800000 */
[----:B------:R-:W-:-:S04]  /*1db0*/  LOP3.LUT R8, R8, 0x1, R15, 0xf8, !PT ;  /* 0x0000000108087812 */ /* 0x000fc800078ef80f */
[----:B------:R-:W-:-:S04]  /*1dc0*/  LOP3.LUT R8, R8, R9, RZ, 0xc0, !PT ;  /* 0x0000000908087212 */ /* 0x000fc800078ec0ff */
[----:B------:R-:W-:-:S04]  /*1dd0*/  IADD3 R15, PT, PT, R15, R8, RZ ;  /* 0x000000080f0f7210 */ /* 0x000fc80007ffe0ff */
[----:B------:R-:W-:Y:S01]  /*1de0*/  LOP3.LUT R0, R15, R0, RZ, 0xfc, !PT ;  /* 0x000000000f007212 */ /* 0x000fe200078efcff */
[----:B------:R-:W-:Y:S06]  /*1df0*/  BRA `(.L_x_26) ;  /* 0x0000000000107947 */ /* 0x000fec0003800000 */
.L_x_25:
[----:B------:R-:W-:-:S04]  /*1e00*/  LOP3.LUT R0, R0, 0x80000000, RZ, 0xc0, !PT ;  /* 0x8000000000007812 */ /* 0x000fc800078ec0ff */
[----:B------:R-:W-:Y:S01]  /*1e10*/  LOP3.LUT R0, R0, 0x7f800000, RZ, 0xfc, !PT ;  /* 0x7f80000000007812 */ /* 0x000fe200078efcff */
[----:B------:R-:W-:Y:S06]  /*1e20*/  BRA `(.L_x_26) ;  /* 0x0000000000047947 */ /* 0x000fec0003800000 */
.L_x_24:
[----:B------:R-:W-:-:S07]  /*1e30*/  IMAD R0, R19, 0x800000, R0 ;  /* 0x0080000013007824 */ /* 0x000fce00078e0200 */
.L_x_26:
[----:B------:R-:W-:Y:S05]  /*1e40*/  BSYNC.RECONVERGENT B2 ;  /* 0x0000000000027941 */ /* 0x000fea0003800200 */
.L_x_23:
[----:B------:R-:W-:Y:S05]  /*1e50*/  BRA `(.L_x_27) ;  /* 0x0000000000207947 */ /* 0x000fea0003800000 */
.L_x_22:
[----:B------:R-:W-:-:S04]  /*1e60*/  LOP3.LUT R0, R15, 0x80000000, R0, 0x48, !PT ;  /* 0x800000000f007812 */ /* 0x000fc800078e4800 */
[----:B------:R-:W-:Y:S01]  /*1e70*/  LOP3.LUT R0, R0, 0x7f800000, RZ, 0xfc, !PT ;  /* 0x7f80000000007812 */ /* 0x000fe200078efcff */
[----:B------:R-:W-:Y:S06]  /*1e80*/  BRA `(.L_x_27) ;  /* 0x0000000000147947 */ /* 0x000fec0003800000 */
.L_x_21:
[----:B------:R-:W-:Y:S01]  /*1e90*/  LOP3.LUT R0, R15, 0x80000000, R0, 0x48, !PT ;  /* 0x800000000f007812 */ /* 0x000fe200078e4800 */
[----:B------:R-:W-:Y:S06]  /*1ea0*/  BRA `(.L_x_27) ;  /* 0x00000000000c7947 */ /* 0x000fec0003800000 */
.L_x_20:
[----:B------:R-:W0:Y:S01]  /*1eb0*/  MUFU.RSQ R0, -QNAN ;  /* 0xffc0000000007908 */ /* 0x000e220000001400 */
[----:B------:R-:W-:Y:S05]  /*1ec0*/  BRA `(.L_x_27) ;  /* 0x0000000000047947 */ /* 0x000fea0003800000 */
.L_x_19:
[----:B------:R-:W-:-:S07]  /*1ed0*/  FADD.FTZ R0, R0, R3 ;  /* 0x0000000300007221 */ /* 0x000fce0000010000 */
.L_x_27:
[----:B------:R-:W-:Y:S05]  /*1ee0*/  BSYNC.RECONVERGENT B1 ;  /* 0x0000000000017941 */ /* 0x000fea0003800200 */
.L_x_17:
[----:B------:R-:W-:Y:S01]  /*1ef0*/  HFMA2 R9, -RZ, RZ, 0, 0 ;  /* 0x00000000ff097431 */ /* 0x000fe200000001ff */
[----:B------:R-:W-:-:S04]  /*1f00*/  MOV R8, R11 ;  /* 0x0000000b00087202 */ /* 0x000fc80000000f00 */
[----:B0-----:R-:W-:Y:S05]  /*1f10*/  RET.REL.NODEC R8 `(_Z10dilog_cudaPffll) ;  /* 0xffffffe008387950 */ /* 0x001fea0003c3ffff */
.L_x_28:
[----:B------:R-:W-:-:S00]  /*1f20*/  BRA `(.L_x_28) ;  /* 0xfffffffc00fc7947 */ /* 0x000fc0000383ffff */
[----:B------:R-:W-:-:S00]  /*1f30*/  NOP ;  /* 0x0000000000007918 */ /* 0x000fc00000000000 */
        /* <DEDUP_REMOVED lines=12> */
.L_x_30:


//--------------------- .nv.shared.reserved.0     --------------------------
	.section	.nv.shared.reserved.0,"aw",@nobits
	.weak		__nv_reservedSMEM_offset_0_alias
	.size		__nv_reservedSMEM_offset_0_alias, 0, 64
	.other		__nv_reservedSMEM_offset_0_alias,@"STO_CUDA_RESERVED_SHARED STV_DEFAULT"
__nv_reservedSMEM_offset_0_alias:
	.zero		0
	.zero		64


//--------------------- .nv.constant0._Z10dilog_cudaPffll --------------------------
	.section	.nv.constant0._Z10dilog_cudaPffll,"a",@progbits
	.sectionflags	@""
	.align	4
.nv.constant0._Z10dilog_cudaPffll:
	.zero		928


//--------------------- SYMBOLS --------------------------

	.type		.nv.reservedSmem.offset0,@object
	.size		.nv.reservedSmem.offset0,0x4
